//
// Generated by NVIDIA NVVM Compiler
//
// Compiler Build ID: CL-36424714
// Cuda compilation tools, release 13.0, V13.0.88
// Based on NVVM 20.0.0
//

.version 9.0
.target sm_100
.address_size 64

	// .globl	_Z27unGappedAlignGPU_stripedArrPcS_cS_S_i
.global .align 4 .b8 _ZZ13getSubMatrixDccE11codon_table[10000] = {4, 0, 0, 0, 255, 255, 255, 255, 254, 255, 255, 255, 254, 255, 255, 255, 0, 0, 0, 0, 255, 255, 255, 255, 255, 255, 255, 255, 0, 0, 0, 0, 254, 255, 255, 255, 255, 255, 255, 255, 255, 255, 255, 255, 255, 255, 255, 255, 255, 255, 255, 255, 254, 255, 255, 255, 255, 255, 255, 255, 1, 0, 0, 0, 0, 0, 0, 0, 253, 255, 255, 255, 254, 255, 255, 255, 0, 0, 0, 0, 254, 255, 255, 255, 255, 255, 255, 255, 255, 255, 255, 255, 255, 255, 255, 255, 252, 255, 255, 255, 0, 0, 0, 0, 0, 0, 0, 0, 0, 0, 0, 0, 0, 0, 0, 0, 0, 0, 0, 0, 0, 0, 0, 0, 0, 0, 0, 0, 0, 0, 0, 0, 0, 0, 0, 0, 0, 0, 0, 0, 0, 0, 0, 0, 0, 0, 0, 0, 0, 0, 0, 0, 0, 0, 0, 0, 0, 0, 0, 0, 0, 0, 0, 0, 0, 0, 0, 0, 0, 0, 0, 0, 0, 0, 0, 0, 0, 0, 0, 0, 0, 0, 0, 0, 0, 0, 0, 0, 0, 0, 0, 0, 0, 0, 0, 0, 0, 0, 0, 0, 255, 255, 255, 255, 5, 0, 0, 0, 0, 0, 0, 0, 254, 255, 255, 255, 253, 255, 255, 255, 1, 0, 0, 0, 0, 0, 0, 0, 254, 255, 255, 255, 0, 0, 0, 0, 253, 255, 255, 255, 254, 255, 255, 255, 2, 0, 0, 0, 255, 255, 255, 255, 253, 255, 255, 255, 254, 255, 255, 255, 255, 255, 255, 255, 255, 255, 255, 255, 253, 255, 255, 255, 254, 255, 255, 255, 253, 255, 255, 255, 255, 255, 255, 255, 254, 255, 255, 255, 0, 0, 0, 0, 255, 255, 255, 255, 252, 255, 255, 255, 0, 0, 0, 0, 0, 0, 0, 0, 0, 0, 0, 0, 0, 0, 0, 0, 0, 0, 0, 0, 0, 0, 0, 0, 0, 0, 0, 0, 0, 0, 0, 0, 0, 0, 0, 0, 0, 0, 0, 0, 0, 0, 0, 0, 0, 0, 0, 0, 0, 0, 0, 0, 0, 0, 0, 0, 0, 0, 0, 0, 0, 0, 0, 0, 0, 0, 0, 0, 0, 0, 0, 0, 0, 0, 0, 0, 0, 0, 0, 0, 0, 0, 0, 0, 0, 0, 0, 0, 0, 0, 0, 0, 0, 0, 0, 0, 0, 0, 0, 0, 254, 255, 255, 255, 0, 0, 0, 0, 6, 0, 0, 0, 1, 0, 0, 0, 253, 255, 255, 255, 0, 0, 0, 0, 0, 0, 0, 0, 0, 0, 0, 0, 1, 0, 0, 0, 253, 255, 255, 255, 253, 255, 255, 255, 0, 0, 0, 0, 254, 255, 255, 255, 253, 255, 255, 255, 254, 255, 255, 255, 1, 0, 0, 0, 0, 0, 0, 0, 252, 255, 255, 255, 254, 255, 255, 255, 253, 255, 255, 255, 4, 0, 0, 0, 253, 255, 255, 255, 0, 0, 0, 0, 255, 255, 255, 255, 252, 255, 255, 255, 0, 0, 0, 0, 0, 0, 0, 0, 0, 0, 0, 0, 0, 0, 0, 0, 0, 0, 0, 0, 0, 0, 0, 0, 0, 0, 0, 0, 0, 0, 0, 0, 0, 0, 0, 0, 0, 0, 0, 0, 0, 0, 0, 0, 0, 0, 0, 0, 0, 0, 0, 0, 0, 0, 0, 0, 0, 0, 0, 0, 0, 0, 0, 0, 0, 0, 0, 0, 0, 0, 0, 0, 0, 0, 0, 0, 0, 0, 0, 0, 0, 0, 0, 0, 0, 0, 0, 0, 0, 0, 0, 0, 0, 0, 0, 0, 0, 0, 0, 0, 254, 255, 255, 255, 254, 255, 255, 255, 1, 0, 0, 0, 6, 0, 0, 0, 253, 255, 255, 255, 0, 0, 0, 0, 2, 0, 0, 0, 255, 255, 255, 255, 255, 255, 255, 255, 253, 255, 255, 255, 252, 255, 255, 255, 255, 255, 255, 255, 253, 255, 255, 255, 253, 255, 255, 255, 255, 255, 255, 255, 0, 0, 0, 0, 255, 255, 255, 255, 252, 255, 255, 255, 253, 255, 255, 255, 253, 255, 255, 255, 4, 0, 0, 0, 253, 255, 255, 255, 1, 0, 0, 0, 255, 255, 255, 255, 252, 255, 255, 255, 0, 0, 0, 0, 0, 0, 0, 0, 0, 0, 0, 0, 0, 0, 0, 0, 0, 0, 0, 0, 0, 0, 0, 0, 0, 0, 0, 0, 0, 0, 0, 0, 0, 0, 0, 0, 0, 0, 0, 0, 0, 0, 0, 0, 0, 0, 0, 0, 0, 0, 0, 0, 0, 0, 0, 0, 0, 0, 0, 0, 0, 0, 0, 0, 0, 0, 0, 0, 0, 0, 0, 0, 0, 0, 0, 0, 0, 0, 0, 0, 0, 0, 0, 0, 0, 0, 0, 0, 0, 0, 0, 0, 0, 0, 0, 0, 0, 0, 0, 0, 0, 0, 0, 0, 253, 255, 255, 255, 253, 255, 255, 255, 253, 255, 255, 255, 9, 0, 0, 0, 253, 255, 255, 255, 252, 255, 255, 255, 253, 255, 255, 255, 253, 255, 255, 255, 255, 255, 255, 255, 255, 255, 255, 255, 253, 255, 255, 255, 255, 255, 255, 255, 254, 255, 255, 255, 253, 255, 255, 255, 255, 255, 255, 255, 255, 255, 255, 255, 254, 255, 255, 255, 254, 255, 255, 255, 255, 255, 255, 255, 253, 255, 255, 255, 255, 255, 255, 255, 253, 255, 255, 255, 255, 255, 255, 255, 252, 255, 255, 255, 0, 0, 0, 0, 0, 0, 0, 0, 0, 0, 0, 0, 0, 0, 0, 0, 0, 0, 0, 0, 0, 0, 0, 0, 0, 0, 0, 0, 0, 0, 0, 0, 0, 0, 0, 0, 0, 0, 0, 0, 0, 0, 0, 0, 0, 0, 0, 0, 0, 0, 0, 0, 0, 0, 0, 0, 0, 0, 0, 0, 0, 0, 0, 0, 0, 0, 0, 0, 0, 0, 0, 0, 0, 0, 0, 0, 0, 0, 0, 0, 0, 0, 0, 0, 0, 0, 0, 0, 0, 0, 0, 0, 0, 0, 0, 0, 0, 0, 0, 0, 255, 255, 255, 255, 1, 0, 0, 0, 0, 0, 0, 0, 0, 0, 0, 0, 253, 255, 255, 255, 5, 0, 0, 0, 2, 0, 0, 0, 254, 255, 255, 255, 0, 0, 0, 0, 253, 255, 255, 255, 254, 255, 255, 255, 1, 0, 0, 0, 0, 0, 0, 0, 253, 255, 255, 255, 255, 255, 255, 255, 0, 0, 0, 0, 255, 255, 255, 255, 254, 255, 255, 255, 255, 255, 255, 255, 254, 255, 255, 255, 0, 0, 0, 0, 254, 255, 255, 255, 4, 0, 0, 0, 255, 255, 255, 255, 252, 255, 255, 255, 0, 0, 0, 0, 0, 0, 0, 0, 0, 0, 0, 0, 0, 0, 0, 0, 0, 0, 0, 0, 0, 0, 0, 0, 0, 0, 0, 0, 0, 0, 0, 0, 0, 0, 0, 0, 0, 0, 0, 0, 0, 0, 0, 0, 0, 0, 0, 0, 0, 0, 0, 0, 0, 0, 0, 0, 0, 0, 0, 0, 0, 0, 0, 0, 0, 0, 0, 0, 0, 0, 0, 0, 0, 0, 0, 0, 0, 0, 0, 0, 0, 0, 0, 0, 0, 0, 0, 0, 0, 0, 0, 0, 0, 0, 0, 0, 0, 0, 0, 0, 255, 255, 255, 255, 0, 0, 0, 0, 0, 0, 0, 0, 2, 0, 0, 0, 252, 255, 255, 255, 2, 0, 0, 0, 5, 0, 0, 0, 254, 255, 255, 255, 0, 0, 0, 0, 253, 255, 255, 255, 253, 255, 255, 255, 1, 0, 0, 0, 254, 255, 255, 255, 253, 255, 255, 255, 255, 255, 255, 255, 0, 0, 0, 0, 255, 255, 255, 255, 253, 255, 255, 255, 254, 255, 255, 255, 254, 255, 255, 255, 1, 0, 0, 0, 253, 255, 255, 255, 4, 0, 0, 0, 255, 255, 255, 255, 252, 255, 255, 255, 0, 0, 0, 0, 0, 0, 0, 0, 0, 0, 0, 0, 0, 0, 0, 0, 0, 0, 0, 0, 0, 0, 0, 0, 0, 0, 0, 0, 0, 0, 0, 0, 0, 0, 0, 0, 0, 0, 0, 0, 0, 0, 0, 0, 0, 0, 0, 0, 0, 0, 0, 0, 0, 0, 0, 0, 0, 0, 0, 0, 0, 0, 0, 0, 0, 0, 0, 0, 0, 0, 0, 0, 0, 0, 0, 0, 0, 0, 0, 0, 0, 0, 0, 0, 0, 0, 0, 0, 0, 0, 0, 0, 0, 0, 0, 0, 0, 0, 0, 0, 0, 0, 0, 0, 254, 255, 255, 255, 0, 0, 0, 0, 255, 255, 255, 255, 253, 255, 255, 255, 254, 255, 255, 255, 254, 255, 255, 255, 6, 0, 0, 0, 254, 255, 255, 255, 252, 255, 255, 255, 252, 255, 255, 255, 254, 255, 255, 255, 253, 255, 255, 255, 253, 255, 255, 255, 254, 255, 255, 255, 0, 0, 0, 0, 254, 255, 255, 255, 254, 255, 255, 255, 253, 255, 255, 255, 253, 255, 255, 255, 255, 255, 255, 255, 252, 255, 255, 255, 254, 255, 255, 255, 255, 255, 255, 255, 252, 255, 255, 255, 0, 0, 0, 0, 0, 0, 0, 0, 0, 0, 0, 0, 0, 0, 0, 0, 0, 0, 0, 0, 0, 0, 0, 0, 0, 0, 0, 0, 0, 0, 0, 0, 0, 0, 0, 0, 0, 0, 0, 0, 0, 0, 0, 0, 0, 0, 0, 0, 0, 0, 0, 0, 0, 0, 0, 0, 0, 0, 0, 0, 0, 0, 0, 0, 0, 0, 0, 0, 0, 0, 0, 0, 0, 0, 0, 0, 0, 0, 0, 0, 0, 0, 0, 0, 0, 0, 0, 0, 0, 0, 0, 0, 0, 0, 0, 0, 0, 0, 0, 0, 254, 255, 255, 255, 0, 0, 0, 0, 1, 0, 0, 0, 255, 255, 255, 255, 253, 255, 255, 255, 0, 0, 0, 0, 0, 0, 0, 0, 254, 255, 255, 255, 8, 0, 0, 0, 253, 255, 255, 255, 253, 255, 255, 255, 255, 255, 255, 255, 254, 255, 255, 255, 255, 255, 255, 255, 254, 255, 255, 255, 255, 255, 255, 255, 254, 255, 255, 255, 254, 255, 255, 255, 2, 0, 0, 0, 253, 255, 255, 255, 0, 0, 0, 0, 253, 255, 255, 255, 0, 0, 0, 0, 255, 255, 255, 255, 252, 255, 255, 255, 0, 0, 0, 0, 0, 0, 0, 0, 0, 0, 0, 0, 0, 0, 0, 0, 0, 0, 0, 0, 0, 0, 0, 0, 0, 0, 0, 0, 0, 0, 0, 0, 0, 0, 0, 0, 0, 0, 0, 0, 0, 0, 0, 0, 0, 0, 0, 0, 0, 0, 0, 0, 0, 0, 0, 0, 0, 0, 0, 0, 0, 0, 0, 0, 0, 0, 0, 0, 0, 0, 0, 0, 0, 0, 0, 0, 0, 0, 0, 0, 0, 0, 0, 0, 0, 0, 0, 0, 0, 0, 0, 0, 0, 0, 0, 0, 0, 0, 0, 0, 255, 255, 255, 255, 253, 255, 255, 255, 253, 255, 255, 255, 253, 255, 255, 255, 255, 255, 255, 255, 253, 255, 255, 255, 253, 255, 255, 255, 252, 255, 255, 255, 253, 255, 255, 255, 4, 0, 0, 0, 2, 0, 0, 0, 253, 255, 255, 255, 1, 0, 0, 0, 0, 0, 0, 0, 253, 255, 255, 255, 254, 255, 255, 255, 255, 255, 255, 255, 253, 255, 255, 255, 255, 255, 255, 255, 3, 0, 0, 0, 253, 255, 255, 255, 3, 0, 0, 0, 253, 255, 255, 255, 255, 255, 255, 255, 252, 255, 255, 255, 0, 0, 0, 0, 0, 0, 0, 0, 0, 0, 0, 0, 0, 0, 0, 0, 0, 0, 0, 0, 0, 0, 0, 0, 0, 0, 0, 0, 0, 0, 0, 0, 0, 0, 0, 0, 0, 0, 0, 0, 0, 0, 0, 0, 0, 0, 0, 0, 0, 0, 0, 0, 0, 0, 0, 0, 0, 0, 0, 0, 0, 0, 0, 0, 0, 0, 0, 0, 0, 0, 0, 0, 0, 0, 0, 0, 0, 0, 0, 0, 0, 0, 0, 0, 0, 0, 0, 0, 0, 0, 0, 0, 0, 0, 0, 0, 0, 0, 0, 0, 255, 255, 255, 255, 254, 255, 255, 255, 253, 255, 255, 255, 252, 255, 255, 255, 255, 255, 255, 255, 254, 255, 255, 255, 253, 255, 255, 255, 252, 255, 255, 255, 253, 255, 255, 255, 2, 0, 0, 0, 4, 0, 0, 0, 254, 255, 255, 255, 2, 0, 0, 0, 0, 0, 0, 0, 253, 255, 255, 255, 254, 255, 255, 255, 255, 255, 255, 255, 254, 255, 255, 255, 255, 255, 255, 255, 1, 0, 0, 0, 252, 255, 255, 255, 3, 0, 0, 0, 253, 255, 255, 255, 255, 255, 255, 255, 252, 255, 255, 255, 0, 0, 0, 0, 0, 0, 0, 0, 0, 0, 0, 0, 0, 0, 0, 0, 0, 0, 0, 0, 0, 0, 0, 0, 0, 0, 0, 0, 0, 0, 0, 0, 0, 0, 0, 0, 0, 0, 0, 0, 0, 0, 0, 0, 0, 0, 0, 0, 0, 0, 0, 0, 0, 0, 0, 0, 0, 0, 0, 0, 0, 0, 0, 0, 0, 0, 0, 0, 0, 0, 0, 0, 0, 0, 0, 0, 0, 0, 0, 0, 0, 0, 0, 0, 0, 0, 0, 0, 0, 0, 0, 0, 0, 0, 0, 0, 0, 0, 0, 0, 255, 255, 255, 255, 2, 0, 0, 0, 0, 0, 0, 0, 255, 255, 255, 255, 253, 255, 255, 255, 1, 0, 0, 0, 1, 0, 0, 0, 254, 255, 255, 255, 255, 255, 255, 255, 253, 255, 255, 255, 254, 255, 255, 255, 5, 0, 0, 0, 255, 255, 255, 255, 253, 255, 255, 255, 255, 255, 255, 255, 0, 0, 0, 0, 255, 255, 255, 255, 253, 255, 255, 255, 254, 255, 255, 255, 254, 255, 255, 255, 0, 0, 0, 0, 253, 255, 255, 255, 1, 0, 0, 0, 255, 255, 255, 255, 252, 255, 255, 255, 0, 0, 0, 0, 0, 0, 0, 0, 0, 0, 0, 0, 0, 0, 0, 0, 0, 0, 0, 0, 0, 0, 0, 0, 0, 0, 0, 0, 0, 0, 0, 0, 0, 0, 0, 0, 0, 0, 0, 0, 0, 0, 0, 0, 0, 0, 0, 0, 0, 0, 0, 0, 0, 0, 0, 0, 0, 0, 0, 0, 0, 0, 0, 0, 0, 0, 0, 0, 0, 0, 0, 0, 0, 0, 0, 0, 0, 0, 0, 0, 0, 0, 0, 0, 0, 0, 0, 0, 0, 0, 0, 0, 0, 0, 0, 0, 0, 0, 0, 0, 255, 255, 255, 255, 255, 255, 255, 255, 254, 255, 255, 255, 253, 255, 255, 255, 255, 255, 255, 255, 0, 0, 0, 0, 254, 255, 255, 255, 253, 255, 255, 255, 254, 255, 255, 255, 1, 0, 0, 0, 2, 0, 0, 0, 255, 255, 255, 255, 5, 0, 0, 0, 0, 0, 0, 0, 254, 255, 255, 255, 255, 255, 255, 255, 255, 255, 255, 255, 255, 255, 255, 255, 255, 255, 255, 255, 1, 0, 0, 0, 253, 255, 255, 255, 2, 0, 0, 0, 255, 255, 255, 255, 255, 255, 255, 255, 252, 255, 255, 255, 0, 0, 0, 0, 0, 0, 0, 0, 0, 0, 0, 0, 0, 0, 0, 0, 0, 0, 0, 0, 0, 0, 0, 0, 0, 0, 0, 0, 0, 0, 0, 0, 0, 0, 0, 0, 0, 0, 0, 0, 0, 0, 0, 0, 0, 0, 0, 0, 0, 0, 0, 0, 0, 0, 0, 0, 0, 0, 0, 0, 0, 0, 0, 0, 0, 0, 0, 0, 0, 0, 0, 0, 0, 0, 0, 0, 0, 0, 0, 0, 0, 0, 0, 0, 0, 0, 0, 0, 0, 0, 0, 0, 0, 0, 0, 0, 0, 0, 0, 0, 254, 255, 255, 255, 253, 255, 255, 255, 253, 255, 255, 255, 253, 255, 255, 255, 254, 255, 255, 255, 253, 255, 255, 255, 253, 255, 255, 255, 253, 255, 255, 255, 255, 255, 255, 255, 0, 0, 0, 0, 0, 0, 0, 0, 253, 255, 255, 255, 0, 0, 0, 0, 6, 0, 0, 0, 252, 255, 255, 255, 254, 255, 255, 255, 254, 255, 255, 255, 1, 0, 0, 0, 3, 0, 0, 0, 255, 255, 255, 255, 253, 255, 255, 255, 0, 0, 0, 0, 253, 255, 255, 255, 255, 255, 255, 255, 252, 255, 255, 255, 0, 0, 0, 0, 0, 0, 0, 0, 0, 0, 0, 0, 0, 0, 0, 0, 0, 0, 0, 0, 0, 0, 0, 0, 0, 0, 0, 0, 0, 0, 0, 0, 0, 0, 0, 0, 0, 0, 0, 0, 0, 0, 0, 0, 0, 0, 0, 0, 0, 0, 0, 0, 0, 0, 0, 0, 0, 0, 0, 0, 0, 0, 0, 0, 0, 0, 0, 0, 0, 0, 0, 0, 0, 0, 0, 0, 0, 0, 0, 0, 0, 0, 0, 0, 0, 0, 0, 0, 0, 0, 0, 0, 0, 0, 0, 0, 0, 0, 0, 0, 255, 255, 255, 255, 254, 255, 255, 255, 254, 255, 255, 255, 255, 255, 255, 255, 253, 255, 255, 255, 255, 255, 255, 255, 255, 255, 255, 255, 254, 255, 255, 255, 254, 255, 255, 255, 253, 255, 255, 255, 253, 255, 255, 255, 255, 255, 255, 255, 254, 255, 255, 255, 252, 255, 255, 255, 7, 0, 0, 0, 255, 255, 255, 255, 255, 255, 255, 255, 252, 255, 255, 255, 253, 255, 255, 255, 254, 255, 255, 255, 254, 255, 255, 255, 253, 255, 255, 255, 255, 255, 255, 255, 255, 255, 255, 255, 252, 255, 255, 255, 0, 0, 0, 0, 0, 0, 0, 0, 0, 0, 0, 0, 0, 0, 0, 0, 0, 0, 0, 0, 0, 0, 0, 0, 0, 0, 0, 0, 0, 0, 0, 0, 0, 0, 0, 0, 0, 0, 0, 0, 0, 0, 0, 0, 0, 0, 0, 0, 0, 0, 0, 0, 0, 0, 0, 0, 0, 0, 0, 0, 0, 0, 0, 0, 0, 0, 0, 0, 0, 0, 0, 0, 0, 0, 0, 0, 0, 0, 0, 0, 0, 0, 0, 0, 0, 0, 0, 0, 0, 0, 0, 0, 0, 0, 0, 0, 0, 0, 0, 0, 1, 0, 0, 0, 255, 255, 255, 255, 1, 0, 0, 0, 0, 0, 0, 0, 255, 255, 255, 255, 0, 0, 0, 0, 0, 0, 0, 0, 0, 0, 0, 0, 255, 255, 255, 255, 254, 255, 255, 255, 254, 255, 255, 255, 0, 0, 0, 0, 255, 255, 255, 255, 254, 255, 255, 255, 255, 255, 255, 255, 4, 0, 0, 0, 1, 0, 0, 0, 253, 255, 255, 255, 254, 255, 255, 255, 254, 255, 255, 255, 0, 0, 0, 0, 254, 255, 255, 255, 0, 0, 0, 0, 255, 255, 255, 255, 252, 255, 255, 255, 0, 0, 0, 0, 0, 0, 0, 0, 0, 0, 0, 0, 0, 0, 0, 0, 0, 0, 0, 0, 0, 0, 0, 0, 0, 0, 0, 0, 0, 0, 0, 0, 0, 0, 0, 0, 0, 0, 0, 0, 0, 0, 0, 0, 0, 0, 0, 0, 0, 0, 0, 0, 0, 0, 0, 0, 0, 0, 0, 0, 0, 0, 0, 0, 0, 0, 0, 0, 0, 0, 0, 0, 0, 0, 0, 0, 0, 0, 0, 0, 0, 0, 0, 0, 0, 0, 0, 0, 0, 0, 0, 0, 0, 0, 0, 0, 0, 0, 0, 0, 0, 0, 0, 0, 255, 255, 255, 255, 0, 0, 0, 0, 255, 255, 255, 255, 255, 255, 255, 255, 255, 255, 255, 255, 255, 255, 255, 255, 254, 255, 255, 255, 254, 255, 255, 255, 255, 255, 255, 255, 255, 255, 255, 255, 255, 255, 255, 255, 255, 255, 255, 255, 254, 255, 255, 255, 255, 255, 255, 255, 1, 0, 0, 0, 5, 0, 0, 0, 254, 255, 255, 255, 254, 255, 255, 255, 0, 0, 0, 0, 255, 255, 255, 255, 255, 255, 255, 255, 255, 255, 255, 255, 255, 255, 255, 255, 252, 255, 255, 255, 0, 0, 0, 0, 0, 0, 0, 0, 0, 0, 0, 0, 0, 0, 0, 0, 0, 0, 0, 0, 0, 0, 0, 0, 0, 0, 0, 0, 0, 0, 0, 0, 0, 0, 0, 0, 0, 0, 0, 0, 0, 0, 0, 0, 0, 0, 0, 0, 0, 0, 0, 0, 0, 0, 0, 0, 0, 0, 0, 0, 0, 0, 0, 0, 0, 0, 0, 0, 0, 0, 0, 0, 0, 0, 0, 0, 0, 0, 0, 0, 0, 0, 0, 0, 0, 0, 0, 0, 0, 0, 0, 0, 0, 0, 0, 0, 0, 0, 0, 0, 253, 255, 255, 255, 253, 255, 255, 255, 252, 255, 255, 255, 252, 255, 255, 255, 254, 255, 255, 255, 254, 255, 255, 255, 253, 255, 255, 255, 254, 255, 255, 255, 254, 255, 255, 255, 253, 255, 255, 255, 254, 255, 255, 255, 253, 255, 255, 255, 255, 255, 255, 255, 1, 0, 0, 0, 252, 255, 255, 255, 253, 255, 255, 255, 254, 255, 255, 255, 11, 0, 0, 0, 2, 0, 0, 0, 253, 255, 255, 255, 252, 255, 255, 255, 254, 255, 255, 255, 254, 255, 255, 255, 255, 255, 255, 255, 252, 255, 255, 255, 0, 0, 0, 0, 0, 0, 0, 0, 0, 0, 0, 0, 0, 0, 0, 0, 0, 0, 0, 0, 0, 0, 0, 0, 0, 0, 0, 0, 0, 0, 0, 0, 0, 0, 0, 0, 0, 0, 0, 0, 0, 0, 0, 0, 0, 0, 0, 0, 0, 0, 0, 0, 0, 0, 0, 0, 0, 0, 0, 0, 0, 0, 0, 0, 0, 0, 0, 0, 0, 0, 0, 0, 0, 0, 0, 0, 0, 0, 0, 0, 0, 0, 0, 0, 0, 0, 0, 0, 0, 0, 0, 0, 0, 0, 0, 0, 0, 0, 0, 0, 254, 255, 255, 255, 254, 255, 255, 255, 254, 255, 255, 255, 253, 255, 255, 255, 254, 255, 255, 255, 255, 255, 255, 255, 254, 255, 255, 255, 253, 255, 255, 255, 2, 0, 0, 0, 255, 255, 255, 255, 255, 255, 255, 255, 254, 255, 255, 255, 255, 255, 255, 255, 3, 0, 0, 0, 253, 255, 255, 255, 254, 255, 255, 255, 254, 255, 255, 255, 2, 0, 0, 0, 7, 0, 0, 0, 255, 255, 255, 255, 253, 255, 255, 255, 255, 255, 255, 255, 254, 255, 255, 255, 255, 255, 255, 255, 252, 255, 255, 255, 0, 0, 0, 0, 0, 0, 0, 0, 0, 0, 0, 0, 0, 0, 0, 0, 0, 0, 0, 0, 0, 0, 0, 0, 0, 0, 0, 0, 0, 0, 0, 0, 0, 0, 0, 0, 0, 0, 0, 0, 0, 0, 0, 0, 0, 0, 0, 0, 0, 0, 0, 0, 0, 0, 0, 0, 0, 0, 0, 0, 0, 0, 0, 0, 0, 0, 0, 0, 0, 0, 0, 0, 0, 0, 0, 0, 0, 0, 0, 0, 0, 0, 0, 0, 0, 0, 0, 0, 0, 0, 0, 0, 0, 0, 0, 0, 0, 0, 0, 0, 0, 0, 0, 0, 253, 255, 255, 255, 253, 255, 255, 255, 253, 255, 255, 255, 255, 255, 255, 255, 254, 255, 255, 255, 254, 255, 255, 255, 253, 255, 255, 255, 253, 255, 255, 255, 3, 0, 0, 0, 1, 0, 0, 0, 254, 255, 255, 255, 1, 0, 0, 0, 255, 255, 255, 255, 254, 255, 255, 255, 254, 255, 255, 255, 0, 0, 0, 0, 253, 255, 255, 255, 255, 255, 255, 255, 4, 0, 0, 0, 253, 255, 255, 255, 2, 0, 0, 0, 254, 255, 255, 255, 255, 255, 255, 255, 252, 255, 255, 255, 0, 0, 0, 0, 0, 0, 0, 0, 0, 0, 0, 0, 0, 0, 0, 0, 0, 0, 0, 0, 0, 0, 0, 0, 0, 0, 0, 0, 0, 0, 0, 0, 0, 0, 0, 0, 0, 0, 0, 0, 0, 0, 0, 0, 0, 0, 0, 0, 0, 0, 0, 0, 0, 0, 0, 0, 0, 0, 0, 0, 0, 0, 0, 0, 0, 0, 0, 0, 0, 0, 0, 0, 0, 0, 0, 0, 0, 0, 0, 0, 0, 0, 0, 0, 0, 0, 0, 0, 0, 0, 0, 0, 0, 0, 0, 0, 0, 0, 0, 0, 254, 255, 255, 255, 255, 255, 255, 255, 4, 0, 0, 0, 4, 0, 0, 0, 253, 255, 255, 255, 0, 0, 0, 0, 1, 0, 0, 0, 255, 255, 255, 255, 0, 0, 0, 0, 253, 255, 255, 255, 252, 255, 255, 255, 0, 0, 0, 0, 253, 255, 255, 255, 253, 255, 255, 255, 254, 255, 255, 255, 0, 0, 0, 0, 255, 255, 255, 255, 252, 255, 255, 255, 253, 255, 255, 255, 253, 255, 255, 255, 4, 0, 0, 0, 253, 255, 255, 255, 0, 0, 0, 0, 255, 255, 255, 255, 252, 255, 255, 255, 0, 0, 0, 0, 0, 0, 0, 0, 0, 0, 0, 0, 0, 0, 0, 0, 0, 0, 0, 0, 0, 0, 0, 0, 0, 0, 0, 0, 0, 0, 0, 0, 0, 0, 0, 0, 0, 0, 0, 0, 0, 0, 0, 0, 0, 0, 0, 0, 0, 0, 0, 0, 0, 0, 0, 0, 0, 0, 0, 0, 0, 0, 0, 0, 0, 0, 0, 0, 0, 0, 0, 0, 0, 0, 0, 0, 0, 0, 0, 0, 0, 0, 0, 0, 0, 0, 0, 0, 0, 0, 0, 0, 0, 0, 0, 0, 0, 0, 0, 0, 255, 255, 255, 255, 254, 255, 255, 255, 253, 255, 255, 255, 253, 255, 255, 255, 255, 255, 255, 255, 254, 255, 255, 255, 253, 255, 255, 255, 252, 255, 255, 255, 253, 255, 255, 255, 3, 0, 0, 0, 3, 0, 0, 0, 253, 255, 255, 255, 2, 0, 0, 0, 0, 0, 0, 0, 253, 255, 255, 255, 254, 255, 255, 255, 255, 255, 255, 255, 254, 255, 255, 255, 255, 255, 255, 255, 2, 0, 0, 0, 253, 255, 255, 255, 3, 0, 0, 0, 253, 255, 255, 255, 255, 255, 255, 255, 252, 255, 255, 255, 0, 0, 0, 0, 0, 0, 0, 0, 0, 0, 0, 0, 0, 0, 0, 0, 0, 0, 0, 0, 0, 0, 0, 0, 0, 0, 0, 0, 0, 0, 0, 0, 0, 0, 0, 0, 0, 0, 0, 0, 0, 0, 0, 0, 0, 0, 0, 0, 0, 0, 0, 0, 0, 0, 0, 0, 0, 0, 0, 0, 0, 0, 0, 0, 0, 0, 0, 0, 0, 0, 0, 0, 0, 0, 0, 0, 0, 0, 0, 0, 0, 0, 0, 0, 0, 0, 0, 0, 0, 0, 0, 0, 0, 0, 0, 0, 0, 0, 0, 0, 255, 255, 255, 255, 0, 0, 0, 0, 0, 0, 0, 0, 1, 0, 0, 0, 253, 255, 255, 255, 4, 0, 0, 0, 4, 0, 0, 0, 254, 255, 255, 255, 0, 0, 0, 0, 253, 255, 255, 255, 253, 255, 255, 255, 1, 0, 0, 0, 255, 255, 255, 255, 253, 255, 255, 255, 255, 255, 255, 255, 0, 0, 0, 0, 255, 255, 255, 255, 254, 255, 255, 255, 254, 255, 255, 255, 254, 255, 255, 255, 0, 0, 0, 0, 253, 255, 255, 255, 4, 0, 0, 0, 255, 255, 255, 255, 252, 255, 255, 255, 0, 0, 0, 0, 0, 0, 0, 0, 0, 0, 0, 0, 0, 0, 0, 0, 0, 0, 0, 0, 0, 0, 0, 0, 0, 0, 0, 0, 0, 0, 0, 0, 0, 0, 0, 0, 0, 0, 0, 0, 0, 0, 0, 0, 0, 0, 0, 0, 0, 0, 0, 0, 0, 0, 0, 0, 0, 0, 0, 0, 0, 0, 0, 0, 0, 0, 0, 0, 0, 0, 0, 0, 0, 0, 0, 0, 0, 0, 0, 0, 0, 0, 0, 0, 0, 0, 0, 0, 0, 0, 0, 0, 0, 0, 0, 0, 0, 0, 0, 0, 255, 255, 255, 255, 255, 255, 255, 255, 255, 255, 255, 255, 255, 255, 255, 255, 255, 255, 255, 255, 255, 255, 255, 255, 255, 255, 255, 255, 255, 255, 255, 255, 255, 255, 255, 255, 255, 255, 255, 255, 255, 255, 255, 255, 255, 255, 255, 255, 255, 255, 255, 255, 255, 255, 255, 255, 255, 255, 255, 255, 255, 255, 255, 255, 255, 255, 255, 255, 255, 255, 255, 255, 255, 255, 255, 255, 255, 255, 255, 255, 255, 255, 255, 255, 255, 255, 255, 255, 255, 255, 255, 255, 255, 255, 255, 255, 252, 255, 255, 255, 0, 0, 0, 0, 0, 0, 0, 0, 0, 0, 0, 0, 0, 0, 0, 0, 0, 0, 0, 0, 0, 0, 0, 0, 0, 0, 0, 0, 0, 0, 0, 0, 0, 0, 0, 0, 0, 0, 0, 0, 0, 0, 0, 0, 0, 0, 0, 0, 0, 0, 0, 0, 0, 0, 0, 0, 0, 0, 0, 0, 0, 0, 0, 0, 0, 0, 0, 0, 0, 0, 0, 0, 0, 0, 0, 0, 0, 0, 0, 0, 0, 0, 0, 0, 0, 0, 0, 0, 0, 0, 0, 0, 0, 0, 0, 0, 0, 0, 0, 0, 252, 255, 255, 255, 252, 255, 255, 255, 252, 255, 255, 255, 252, 255, 255, 255, 252, 255, 255, 255, 252, 255, 255, 255, 252, 255, 255, 255, 252, 255, 255, 255, 252, 255, 255, 255, 252, 255, 255, 255, 252, 255, 255, 255, 252, 255, 255, 255, 252, 255, 255, 255, 252, 255, 255, 255, 252, 255, 255, 255, 252, 255, 255, 255, 252, 255, 255, 255, 252, 255, 255, 255, 252, 255, 255, 255, 252, 255, 255, 255, 252, 255, 255, 255, 252, 255, 255, 255, 252, 255, 255, 255, 252, 255, 255, 255, 1};

.visible .entry _Z27unGappedAlignGPU_stripedArrPcS_cS_S_i(
	.param .u64 .ptr .align 1 _Z27unGappedAlignGPU_stripedArrPcS_cS_S_i_param_0,
	.param .u64 .ptr .align 1 _Z27unGappedAlignGPU_stripedArrPcS_cS_S_i_param_1,
	.param .u8 _Z27unGappedAlignGPU_stripedArrPcS_cS_S_i_param_2,
	.param .u64 .ptr .align 1 _Z27unGappedAlignGPU_stripedArrPcS_cS_S_i_param_3,
	.param .u64 .ptr .align 1 _Z27unGappedAlignGPU_stripedArrPcS_cS_S_i_param_4,
	.param .u32 _Z27unGappedAlignGPU_stripedArrPcS_cS_S_i_param_5
)
{
	.reg .pred 	%p<247>;
	.reg .b16 	%rs<43>;
	.reg .b32 	%r<238>;
	.reg .b64 	%rd<47>;

	ld.param.u64 	%rd5, [_Z27unGappedAlignGPU_stripedArrPcS_cS_S_i_param_0];
	ld.param.u64 	%rd6, [_Z27unGappedAlignGPU_stripedArrPcS_cS_S_i_param_1];
	ld.param.s8 	%rs8, [_Z27unGappedAlignGPU_stripedArrPcS_cS_S_i_param_2];
	ld.param.u64 	%rd7, [_Z27unGappedAlignGPU_stripedArrPcS_cS_S_i_param_3];
	ld.param.u64 	%rd8, [_Z27unGappedAlignGPU_stripedArrPcS_cS_S_i_param_4];
	ld.param.u32 	%r18, [_Z27unGappedAlignGPU_stripedArrPcS_cS_S_i_param_5];
	cvta.to.global.u64 	%rd1, %rd6;
	cvta.to.global.u64 	%rd2, %rd8;
	cvta.to.global.u64 	%rd3, %rd5;
	cvta.to.global.u64 	%rd4, %rd7;
	mov.u32 	%r1, %tid.x;
	mov.u32 	%r2, %ntid.x;
	setp.ne.s32 	%p1, %r1, 0;
	@%p1 bra 	$L__BB0_108;
	ld.global.u8 	%rs1, [%rd4];
	mov.b32 	%r228, 0;
	setp.gt.s16 	%p2, %rs8, 76;
	@%p2 bra 	$L__BB0_20;
	setp.gt.s16 	%p18, %rs8, 69;
	@%p18 bra 	$L__BB0_11;
	setp.gt.s16 	%p26, %rs8, 66;
	@%p26 bra 	$L__BB0_7;
	setp.eq.s16 	%p30, %rs8, 65;
	@%p30 bra 	$L__BB0_54;
	setp.eq.s16 	%p31, %rs8, 66;
	@%p31 bra 	$L__BB0_6;
	bra.uni 	$L__BB0_53;
$L__BB0_6:
	mov.b32 	%r228, 20;
	bra.uni 	$L__BB0_54;
$L__BB0_7:
	setp.eq.s16 	%p27, %rs8, 67;
	@%p27 bra 	$L__BB0_42;
	setp.eq.s16 	%p28, %rs8, 68;
	@%p28 bra 	$L__BB0_41;
	setp.eq.s16 	%p29, %rs8, 69;
	@%p29 bra 	$L__BB0_10;
	bra.uni 	$L__BB0_53;
$L__BB0_10:
	mov.b32 	%r228, 6;
	bra.uni 	$L__BB0_54;
$L__BB0_11:
	setp.gt.s16 	%p19, %rs8, 72;
	@%p19 bra 	$L__BB0_16;
	setp.eq.s16 	%p23, %rs8, 70;
	@%p23 bra 	$L__BB0_48;
	setp.eq.s16 	%p24, %rs8, 71;
	@%p24 bra 	$L__BB0_44;
	setp.eq.s16 	%p25, %rs8, 72;
	@%p25 bra 	$L__BB0_15;
	bra.uni 	$L__BB0_53;
$L__BB0_15:
	mov.b32 	%r228, 8;
	bra.uni 	$L__BB0_54;
$L__BB0_16:
	setp.eq.s16 	%p20, %rs8, 73;
	@%p20 bra 	$L__BB0_45;
	setp.eq.s16 	%p21, %rs8, 75;
	@%p21 bra 	$L__BB0_46;
	setp.eq.s16 	%p22, %rs8, 76;
	@%p22 bra 	$L__BB0_19;
	bra.uni 	$L__BB0_53;
$L__BB0_19:
	mov.b32 	%r228, 10;
	bra.uni 	$L__BB0_54;
$L__BB0_20:
	setp.gt.s16 	%p3, %rs8, 83;
	@%p3 bra 	$L__BB0_30;
	setp.gt.s16 	%p11, %rs8, 80;
	@%p11 bra 	$L__BB0_26;
	setp.eq.s16 	%p15, %rs8, 77;
	@%p15 bra 	$L__BB0_47;
	setp.eq.s16 	%p16, %rs8, 78;
	@%p16 bra 	$L__BB0_40;
	setp.eq.s16 	%p17, %rs8, 80;
	@%p17 bra 	$L__BB0_25;
	bra.uni 	$L__BB0_53;
$L__BB0_25:
	mov.b32 	%r228, 14;
	bra.uni 	$L__BB0_54;
$L__BB0_26:
	setp.eq.s16 	%p12, %rs8, 81;
	@%p12 bra 	$L__BB0_43;
	setp.eq.s16 	%p13, %rs8, 82;
	@%p13 bra 	$L__BB0_39;
	setp.eq.s16 	%p14, %rs8, 83;
	@%p14 bra 	$L__BB0_29;
	bra.uni 	$L__BB0_53;
$L__BB0_29:
	mov.b32 	%r228, 15;
	bra.uni 	$L__BB0_54;
$L__BB0_30:
	setp.gt.s16 	%p4, %rs8, 87;
	@%p4 bra 	$L__BB0_35;
	setp.eq.s16 	%p8, %rs8, 84;
	@%p8 bra 	$L__BB0_49;
	setp.eq.s16 	%p9, %rs8, 86;
	@%p9 bra 	$L__BB0_51;
	setp.eq.s16 	%p10, %rs8, 87;
	@%p10 bra 	$L__BB0_34;
	bra.uni 	$L__BB0_53;
$L__BB0_34:
	mov.b32 	%r228, 17;
	bra.uni 	$L__BB0_54;
$L__BB0_35:
	setp.eq.s16 	%p5, %rs8, 88;
	@%p5 bra 	$L__BB0_52;
	setp.eq.s16 	%p6, %rs8, 89;
	@%p6 bra 	$L__BB0_50;
	setp.eq.s16 	%p7, %rs8, 90;
	@%p7 bra 	$L__BB0_38;
	bra.uni 	$L__BB0_53;
$L__BB0_38:
	mov.b32 	%r228, 21;
	bra.uni 	$L__BB0_54;
$L__BB0_39:
	mov.b32 	%r228, 1;
	bra.uni 	$L__BB0_54;
$L__BB0_40:
	mov.b32 	%r228, 2;
	bra.uni 	$L__BB0_54;
$L__BB0_41:
	mov.b32 	%r228, 3;
	bra.uni 	$L__BB0_54;
$L__BB0_42:
	mov.b32 	%r228, 4;
	bra.uni 	$L__BB0_54;
$L__BB0_43:
	mov.b32 	%r228, 5;
	bra.uni 	$L__BB0_54;
$L__BB0_44:
	mov.b32 	%r228, 7;
	bra.uni 	$L__BB0_54;
$L__BB0_45:
	mov.b32 	%r228, 9;
	bra.uni 	$L__BB0_54;
$L__BB0_46:
	mov.b32 	%r228, 11;
	bra.uni 	$L__BB0_54;
$L__BB0_47:
	mov.b32 	%r228, 12;
	bra.uni 	$L__BB0_54;
$L__BB0_48:
	mov.b32 	%r228, 13;
	bra.uni 	$L__BB0_54;
$L__BB0_49:
	mov.b32 	%r228, 16;
	bra.uni 	$L__BB0_54;
$L__BB0_50:
	mov.b32 	%r228, 18;
	bra.uni 	$L__BB0_54;
$L__BB0_51:
	mov.b32 	%r228, 19;
	bra.uni 	$L__BB0_54;
$L__BB0_52:
	mov.b32 	%r228, 22;
	bra.uni 	$L__BB0_54;
$L__BB0_53:
	mov.b32 	%r228, 23;
$L__BB0_54:
	mov.b32 	%r229, 0;
	setp.gt.s16 	%p32, %rs1, 76;
	@%p32 bra 	$L__BB0_73;
	setp.gt.s16 	%p48, %rs1, 69;
	@%p48 bra 	$L__BB0_64;
	setp.gt.s16 	%p56, %rs1, 66;
	@%p56 bra 	$L__BB0_60;
	setp.eq.s16 	%p60, %rs1, 65;
	@%p60 bra 	$L__BB0_107;
	setp.eq.s16 	%p61, %rs1, 66;
	@%p61 bra 	$L__BB0_59;
	bra.uni 	$L__BB0_106;
$L__BB0_59:
	mov.b32 	%r229, 20;
	bra.uni 	$L__BB0_107;
$L__BB0_60:
	setp.eq.s16 	%p57, %rs1, 67;
	@%p57 bra 	$L__BB0_95;
	setp.eq.s16 	%p58, %rs1, 68;
	@%p58 bra 	$L__BB0_94;
	setp.eq.s16 	%p59, %rs1, 69;
	@%p59 bra 	$L__BB0_63;
	bra.uni 	$L__BB0_106;
$L__BB0_63:
	mov.b32 	%r229, 6;
	bra.uni 	$L__BB0_107;
$L__BB0_64:
	setp.gt.s16 	%p49, %rs1, 72;
	@%p49 bra 	$L__BB0_69;
	setp.eq.s16 	%p53, %rs1, 70;
	@%p53 bra 	$L__BB0_101;
	setp.eq.s16 	%p54, %rs1, 71;
	@%p54 bra 	$L__BB0_97;
	setp.eq.s16 	%p55, %rs1, 72;
	@%p55 bra 	$L__BB0_68;
	bra.uni 	$L__BB0_106;
$L__BB0_68:
	mov.b32 	%r229, 8;
	bra.uni 	$L__BB0_107;
$L__BB0_69:
	setp.eq.s16 	%p50, %rs1, 73;
	@%p50 bra 	$L__BB0_98;
	setp.eq.s16 	%p51, %rs1, 75;
	@%p51 bra 	$L__BB0_99;
	setp.eq.s16 	%p52, %rs1, 76;
	@%p52 bra 	$L__BB0_72;
	bra.uni 	$L__BB0_106;
$L__BB0_72:
	mov.b32 	%r229, 10;
	bra.uni 	$L__BB0_107;
$L__BB0_73:
	setp.gt.s16 	%p33, %rs1, 83;
	@%p33 bra 	$L__BB0_83;
	setp.gt.s16 	%p41, %rs1, 80;
	@%p41 bra 	$L__BB0_79;
	setp.eq.s16 	%p45, %rs1, 77;
	@%p45 bra 	$L__BB0_100;
	setp.eq.s16 	%p46, %rs1, 78;
	@%p46 bra 	$L__BB0_93;
	setp.eq.s16 	%p47, %rs1, 80;
	@%p47 bra 	$L__BB0_78;
	bra.uni 	$L__BB0_106;
$L__BB0_78:
	mov.b32 	%r229, 14;
	bra.uni 	$L__BB0_107;
$L__BB0_79:
	setp.eq.s16 	%p42, %rs1, 81;
	@%p42 bra 	$L__BB0_96;
	setp.eq.s16 	%p43, %rs1, 82;
	@%p43 bra 	$L__BB0_92;
	setp.eq.s16 	%p44, %rs1, 83;
	@%p44 bra 	$L__BB0_82;
	bra.uni 	$L__BB0_106;
$L__BB0_82:
	mov.b32 	%r229, 15;
	bra.uni 	$L__BB0_107;
$L__BB0_83:
	setp.gt.s16 	%p34, %rs1, 87;
	@%p34 bra 	$L__BB0_88;
	setp.eq.s16 	%p38, %rs1, 84;
	@%p38 bra 	$L__BB0_102;
	setp.eq.s16 	%p39, %rs1, 86;
	@%p39 bra 	$L__BB0_104;
	setp.eq.s16 	%p40, %rs1, 87;
	@%p40 bra 	$L__BB0_87;
	bra.uni 	$L__BB0_106;
$L__BB0_87:
	mov.b32 	%r229, 17;
	bra.uni 	$L__BB0_107;
$L__BB0_88:
	setp.eq.s16 	%p35, %rs1, 88;
	@%p35 bra 	$L__BB0_105;
	setp.eq.s16 	%p36, %rs1, 89;
	@%p36 bra 	$L__BB0_103;
	setp.eq.s16 	%p37, %rs1, 90;
	@%p37 bra 	$L__BB0_91;
	bra.uni 	$L__BB0_106;
$L__BB0_91:
	mov.b32 	%r229, 21;
	bra.uni 	$L__BB0_107;
$L__BB0_92:
	mov.b32 	%r229, 1;
	bra.uni 	$L__BB0_107;
$L__BB0_93:
	mov.b32 	%r229, 2;
	bra.uni 	$L__BB0_107;
$L__BB0_94:
	mov.b32 	%r229, 3;
	bra.uni 	$L__BB0_107;
$L__BB0_95:
	mov.b32 	%r229, 4;
	bra.uni 	$L__BB0_107;
$L__BB0_96:
	mov.b32 	%r229, 5;
	bra.uni 	$L__BB0_107;
$L__BB0_97:
	mov.b32 	%r229, 7;
	bra.uni 	$L__BB0_107;
$L__BB0_98:
	mov.b32 	%r229, 9;
	bra.uni 	$L__BB0_107;
$L__BB0_99:
	mov.b32 	%r229, 11;
	bra.uni 	$L__BB0_107;
$L__BB0_100:
	mov.b32 	%r229, 12;
	bra.uni 	$L__BB0_107;
$L__BB0_101:
	mov.b32 	%r229, 13;
	bra.uni 	$L__BB0_107;
$L__BB0_102:
	mov.b32 	%r229, 16;
	bra.uni 	$L__BB0_107;
$L__BB0_103:
	mov.b32 	%r229, 18;
	bra.uni 	$L__BB0_107;
$L__BB0_104:
	mov.b32 	%r229, 19;
	bra.uni 	$L__BB0_107;
$L__BB0_105:
	mov.b32 	%r229, 22;
	bra.uni 	$L__BB0_107;
$L__BB0_106:
	mov.b32 	%r229, 23;
$L__BB0_107:
	max.u32 	%r67, %r228, %r229;
	min.u32 	%r68, %r228, %r229;
	mul.wide.u32 	%rd9, %r68, 200;
	mov.u64 	%rd10, _ZZ13getSubMatrixDccE11codon_table;
	add.s64 	%rd11, %rd10, %rd9;
	mul.wide.u32 	%rd12, %r67, 4;
	add.s64 	%rd13, %rd11, %rd12;
	ld.global.nc.u8 	%rs11, [%rd13];
	cvt.s16.s8 	%rs12, %rs11;
	max.s16 	%rs13, %rs12, 0;
	st.global.u8 	[%rd3], %rs13;
	ld.global.s8 	%rs14, [%rd2];
	max.s16 	%rs15, %rs13, %rs14;
	st.global.u8 	[%rd2], %rs15;
$L__BB0_108:
	add.s32 	%r233, %r1, 1;
	setp.ge.s32 	%p62, %r233, %r18;
	@%p62 bra 	$L__BB0_432;
	add.s32 	%r6, %r233, %r2;
	max.u32 	%r69, %r18, %r6;
	not.b32 	%r70, %r1;
	add.s32 	%r71, %r69, %r70;
	sub.s32 	%r72, %r71, %r2;
	setp.ne.s32 	%p63, %r72, 0;
	selp.u32 	%r73, 1, 0, %p63;
	selp.s32 	%r74, -1, 0, %p63;
	add.s32 	%r75, %r72, %r74;
	div.u32 	%r76, %r75, %r2;
	add.s32 	%r7, %r76, %r73;
	and.b32  	%r77, %r7, 1;
	setp.eq.b32 	%p64, %r77, 1;
	@%p64 bra 	$L__BB0_217;
	cvt.u64.u32 	%rd14, %r1;
	add.s64 	%rd15, %rd1, %rd14;
	ld.global.u8 	%rs2, [%rd15];
	add.s64 	%rd16, %rd4, %rd14;
	ld.global.u8 	%rs3, [%rd16+1];
	mov.b32 	%r230, 0;
	setp.gt.s16 	%p65, %rs8, 76;
	@%p65 bra 	$L__BB0_129;
	setp.gt.s16 	%p81, %rs8, 69;
	@%p81 bra 	$L__BB0_120;
	setp.gt.s16 	%p89, %rs8, 66;
	@%p89 bra 	$L__BB0_116;
	setp.eq.s16 	%p93, %rs8, 65;
	@%p93 bra 	$L__BB0_163;
	setp.eq.s16 	%p94, %rs8, 66;
	@%p94 bra 	$L__BB0_115;
	bra.uni 	$L__BB0_162;
$L__BB0_115:
	mov.b32 	%r230, 20;
	bra.uni 	$L__BB0_163;
$L__BB0_116:
	setp.eq.s16 	%p90, %rs8, 67;
	@%p90 bra 	$L__BB0_160;
	setp.eq.s16 	%p91, %rs8, 68;
	@%p91 bra 	$L__BB0_159;
	setp.eq.s16 	%p92, %rs8, 69;
	@%p92 bra 	$L__BB0_119;
	bra.uni 	$L__BB0_162;
$L__BB0_119:
	mov.b32 	%r230, 6;
	bra.uni 	$L__BB0_163;
$L__BB0_120:
	setp.gt.s16 	%p82, %rs8, 72;
	@%p82 bra 	$L__BB0_125;
	setp.eq.s16 	%p86, %rs8, 70;
	@%p86 bra 	$L__BB0_158;
	setp.eq.s16 	%p87, %rs8, 71;
	@%p87 bra 	$L__BB0_157;
	setp.eq.s16 	%p88, %rs8, 72;
	@%p88 bra 	$L__BB0_124;
	bra.uni 	$L__BB0_162;
$L__BB0_124:
	mov.b32 	%r230, 8;
	bra.uni 	$L__BB0_163;
$L__BB0_125:
	setp.eq.s16 	%p83, %rs8, 73;
	@%p83 bra 	$L__BB0_156;
	setp.eq.s16 	%p84, %rs8, 75;
	@%p84 bra 	$L__BB0_155;
	setp.eq.s16 	%p85, %rs8, 76;
	@%p85 bra 	$L__BB0_128;
	bra.uni 	$L__BB0_162;
$L__BB0_128:
	mov.b32 	%r230, 10;
	bra.uni 	$L__BB0_163;
$L__BB0_129:
	setp.gt.s16 	%p66, %rs8, 83;
	@%p66 bra 	$L__BB0_139;
	setp.gt.s16 	%p74, %rs8, 80;
	@%p74 bra 	$L__BB0_135;
	setp.eq.s16 	%p78, %rs8, 77;
	@%p78 bra 	$L__BB0_154;
	setp.eq.s16 	%p79, %rs8, 78;
	@%p79 bra 	$L__BB0_153;
	setp.eq.s16 	%p80, %rs8, 80;
	@%p80 bra 	$L__BB0_134;
	bra.uni 	$L__BB0_162;
$L__BB0_134:
	mov.b32 	%r230, 14;
	bra.uni 	$L__BB0_163;
$L__BB0_135:
	setp.eq.s16 	%p75, %rs8, 81;
	@%p75 bra 	$L__BB0_152;
	setp.eq.s16 	%p76, %rs8, 82;
	@%p76 bra 	$L__BB0_151;
	setp.eq.s16 	%p77, %rs8, 83;
	@%p77 bra 	$L__BB0_138;
	bra.uni 	$L__BB0_162;
$L__BB0_138:
	mov.b32 	%r230, 15;
	bra.uni 	$L__BB0_163;
$L__BB0_139:
	setp.gt.s16 	%p67, %rs8, 87;
	@%p67 bra 	$L__BB0_144;
	setp.eq.s16 	%p71, %rs8, 84;
	@%p71 bra 	$L__BB0_150;
	setp.eq.s16 	%p72, %rs8, 86;
	@%p72 bra 	$L__BB0_149;
	setp.eq.s16 	%p73, %rs8, 87;
	@%p73 bra 	$L__BB0_143;
	bra.uni 	$L__BB0_162;
$L__BB0_143:
	mov.b32 	%r230, 17;
	bra.uni 	$L__BB0_163;
$L__BB0_144:
	setp.eq.s16 	%p68, %rs8, 88;
	@%p68 bra 	$L__BB0_148;
	setp.eq.s16 	%p69, %rs8, 90;
	@%p69 bra 	$L__BB0_161;
	setp.ne.s16 	%p70, %rs8, 89;
	@%p70 bra 	$L__BB0_162;
	mov.b32 	%r230, 18;
	bra.uni 	$L__BB0_163;
$L__BB0_148:
	mov.b32 	%r230, 22;
	bra.uni 	$L__BB0_163;
$L__BB0_149:
	mov.b32 	%r230, 19;
	bra.uni 	$L__BB0_163;
$L__BB0_150:
	mov.b32 	%r230, 16;
	bra.uni 	$L__BB0_163;
$L__BB0_151:
	mov.b32 	%r230, 1;
	bra.uni 	$L__BB0_163;
$L__BB0_152:
	mov.b32 	%r230, 5;
	bra.uni 	$L__BB0_163;
$L__BB0_153:
	mov.b32 	%r230, 2;
	bra.uni 	$L__BB0_163;
$L__BB0_154:
	mov.b32 	%r230, 12;
	bra.uni 	$L__BB0_163;
$L__BB0_155:
	mov.b32 	%r230, 11;
	bra.uni 	$L__BB0_163;
$L__BB0_156:
	mov.b32 	%r230, 9;
	bra.uni 	$L__BB0_163;
$L__BB0_157:
	mov.b32 	%r230, 7;
	bra.uni 	$L__BB0_163;
$L__BB0_158:
	mov.b32 	%r230, 13;
	bra.uni 	$L__BB0_163;
$L__BB0_159:
	mov.b32 	%r230, 3;
	bra.uni 	$L__BB0_163;
$L__BB0_160:
	mov.b32 	%r230, 4;
	bra.uni 	$L__BB0_163;
$L__BB0_161:
	mov.b32 	%r230, 21;
	bra.uni 	$L__BB0_163;
$L__BB0_162:
	mov.b32 	%r230, 23;
$L__BB0_163:
	mov.b32 	%r231, 0;
	setp.gt.s16 	%p95, %rs3, 76;
	@%p95 bra 	$L__BB0_182;
	setp.gt.s16 	%p111, %rs3, 69;
	@%p111 bra 	$L__BB0_173;
	setp.gt.s16 	%p119, %rs3, 66;
	@%p119 bra 	$L__BB0_169;
	setp.eq.s16 	%p123, %rs3, 65;
	@%p123 bra 	$L__BB0_216;
	setp.eq.s16 	%p124, %rs3, 66;
	@%p124 bra 	$L__BB0_168;
	bra.uni 	$L__BB0_215;
$L__BB0_168:
	mov.b32 	%r231, 20;
	bra.uni 	$L__BB0_216;
$L__BB0_169:
	setp.eq.s16 	%p120, %rs3, 67;
	@%p120 bra 	$L__BB0_213;
	setp.eq.s16 	%p121, %rs3, 68;
	@%p121 bra 	$L__BB0_212;
	setp.eq.s16 	%p122, %rs3, 69;
	@%p122 bra 	$L__BB0_172;
	bra.uni 	$L__BB0_215;
$L__BB0_172:
	mov.b32 	%r231, 6;
	bra.uni 	$L__BB0_216;
$L__BB0_173:
	setp.gt.s16 	%p112, %rs3, 72;
	@%p112 bra 	$L__BB0_178;
	setp.eq.s16 	%p116, %rs3, 70;
	@%p116 bra 	$L__BB0_211;
	setp.eq.s16 	%p117, %rs3, 71;
	@%p117 bra 	$L__BB0_210;
	setp.eq.s16 	%p118, %rs3, 72;
	@%p118 bra 	$L__BB0_177;
	bra.uni 	$L__BB0_215;
$L__BB0_177:
	mov.b32 	%r231, 8;
	bra.uni 	$L__BB0_216;
$L__BB0_178:
	setp.eq.s16 	%p113, %rs3, 73;
	@%p113 bra 	$L__BB0_209;
	setp.eq.s16 	%p114, %rs3, 75;
	@%p114 bra 	$L__BB0_208;
	setp.eq.s16 	%p115, %rs3, 76;
	@%p115 bra 	$L__BB0_181;
	bra.uni 	$L__BB0_215;
$L__BB0_181:
	mov.b32 	%r231, 10;
	bra.uni 	$L__BB0_216;
$L__BB0_182:
	setp.gt.s16 	%p96, %rs3, 83;
	@%p96 bra 	$L__BB0_192;
	setp.gt.s16 	%p104, %rs3, 80;
	@%p104 bra 	$L__BB0_188;
	setp.eq.s16 	%p108, %rs3, 77;
	@%p108 bra 	$L__BB0_207;
	setp.eq.s16 	%p109, %rs3, 78;
	@%p109 bra 	$L__BB0_206;
	setp.eq.s16 	%p110, %rs3, 80;
	@%p110 bra 	$L__BB0_187;
	bra.uni 	$L__BB0_215;
$L__BB0_187:
	mov.b32 	%r231, 14;
	bra.uni 	$L__BB0_216;
$L__BB0_188:
	setp.eq.s16 	%p105, %rs3, 81;
	@%p105 bra 	$L__BB0_205;
	setp.eq.s16 	%p106, %rs3, 82;
	@%p106 bra 	$L__BB0_204;
	setp.eq.s16 	%p107, %rs3, 83;
	@%p107 bra 	$L__BB0_191;
	bra.uni 	$L__BB0_215;
$L__BB0_191:
	mov.b32 	%r231, 15;
	bra.uni 	$L__BB0_216;
$L__BB0_192:
	setp.gt.s16 	%p97, %rs3, 87;
	@%p97 bra 	$L__BB0_197;
	setp.eq.s16 	%p101, %rs3, 84;
	@%p101 bra 	$L__BB0_203;
	setp.eq.s16 	%p102, %rs3, 86;
	@%p102 bra 	$L__BB0_202;
	setp.eq.s16 	%p103, %rs3, 87;
	@%p103 bra 	$L__BB0_196;
	bra.uni 	$L__BB0_215;
$L__BB0_196:
	mov.b32 	%r231, 17;
	bra.uni 	$L__BB0_216;
$L__BB0_197:
	setp.eq.s16 	%p98, %rs3, 88;
	@%p98 bra 	$L__BB0_201;
	setp.eq.s16 	%p99, %rs3, 90;
	@%p99 bra 	$L__BB0_214;
	setp.ne.s16 	%p100, %rs3, 89;
	@%p100 bra 	$L__BB0_215;
	mov.b32 	%r231, 18;
	bra.uni 	$L__BB0_216;
$L__BB0_201:
	mov.b32 	%r231, 22;
	bra.uni 	$L__BB0_216;
$L__BB0_202:
	mov.b32 	%r231, 19;
	bra.uni 	$L__BB0_216;
$L__BB0_203:
	mov.b32 	%r231, 16;
	bra.uni 	$L__BB0_216;
$L__BB0_204:
	mov.b32 	%r231, 1;
	bra.uni 	$L__BB0_216;
$L__BB0_205:
	mov.b32 	%r231, 5;
	bra.uni 	$L__BB0_216;
$L__BB0_206:
	mov.b32 	%r231, 2;
	bra.uni 	$L__BB0_216;
$L__BB0_207:
	mov.b32 	%r231, 12;
	bra.uni 	$L__BB0_216;
$L__BB0_208:
	mov.b32 	%r231, 11;
	bra.uni 	$L__BB0_216;
$L__BB0_209:
	mov.b32 	%r231, 9;
	bra.uni 	$L__BB0_216;
$L__BB0_210:
	mov.b32 	%r231, 7;
	bra.uni 	$L__BB0_216;
$L__BB0_211:
	mov.b32 	%r231, 13;
	bra.uni 	$L__BB0_216;
$L__BB0_212:
	mov.b32 	%r231, 3;
	bra.uni 	$L__BB0_216;
$L__BB0_213:
	mov.b32 	%r231, 4;
	bra.uni 	$L__BB0_216;
$L__BB0_214:
	mov.b32 	%r231, 21;
	bra.uni 	$L__BB0_216;
$L__BB0_215:
	mov.b32 	%r231, 23;
$L__BB0_216:
	max.u32 	%r126, %r230, %r231;
	min.u32 	%r127, %r230, %r231;
	mul.wide.u32 	%rd18, %r127, 200;
	mov.u64 	%rd19, _ZZ13getSubMatrixDccE11codon_table;
	add.s64 	%rd20, %rd19, %rd18;
	mul.wide.u32 	%rd21, %r126, 4;
	add.s64 	%rd22, %rd20, %rd21;
	ld.global.nc.u8 	%rs18, [%rd22];
	cvt.u16.u8 	%rs19, %rs18;
	add.s16 	%rs20, %rs2, %rs19;
	cvt.s16.s8 	%rs21, %rs20;
	max.s16 	%rs22, %rs21, 0;
	add.s64 	%rd23, %rd3, %rd14;
	st.global.u8 	[%rd23+1], %rs22;
	add.s64 	%rd24, %rd2, %rd14;
	ld.global.s8 	%rs23, [%rd24+1];
	max.s16 	%rs24, %rs21, %rs23;
	st.global.u8 	[%rd24+1], %rs24;
	mov.u32 	%r233, %r6;
$L__BB0_217:
	setp.eq.s32 	%p125, %r7, 0;
	@%p125 bra 	$L__BB0_432;
	mov.u64 	%rd30, _ZZ13getSubMatrixDccE11codon_table;
$L__BB0_219:
	cvt.u64.u32 	%rd25, %r233;
	add.s64 	%rd26, %rd1, %rd25;
	ld.global.u8 	%rs4, [%rd26+-1];
	add.s64 	%rd27, %rd4, %rd25;
	ld.global.u8 	%rs5, [%rd27];
	mov.b32 	%r234, 0;
	setp.gt.s16 	%p126, %rs8, 76;
	@%p126 bra 	$L__BB0_238;
	setp.gt.s16 	%p142, %rs8, 69;
	@%p142 bra 	$L__BB0_229;
	setp.gt.s16 	%p150, %rs8, 66;
	@%p150 bra 	$L__BB0_225;
	setp.eq.s16 	%p154, %rs8, 65;
	@%p154 bra 	$L__BB0_272;
	setp.eq.s16 	%p155, %rs8, 66;
	@%p155 bra 	$L__BB0_224;
	bra.uni 	$L__BB0_271;
$L__BB0_224:
	mov.b32 	%r234, 20;
	bra.uni 	$L__BB0_272;
$L__BB0_225:
	setp.eq.s16 	%p151, %rs8, 67;
	@%p151 bra 	$L__BB0_260;
	setp.eq.s16 	%p152, %rs8, 68;
	@%p152 bra 	$L__BB0_259;
	setp.eq.s16 	%p153, %rs8, 69;
	@%p153 bra 	$L__BB0_228;
	bra.uni 	$L__BB0_271;
$L__BB0_228:
	mov.b32 	%r234, 6;
	bra.uni 	$L__BB0_272;
$L__BB0_229:
	setp.gt.s16 	%p143, %rs8, 72;
	@%p143 bra 	$L__BB0_234;
	setp.eq.s16 	%p147, %rs8, 70;
	@%p147 bra 	$L__BB0_266;
	setp.eq.s16 	%p148, %rs8, 71;
	@%p148 bra 	$L__BB0_262;
	setp.eq.s16 	%p149, %rs8, 72;
	@%p149 bra 	$L__BB0_233;
	bra.uni 	$L__BB0_271;
$L__BB0_233:
	mov.b32 	%r234, 8;
	bra.uni 	$L__BB0_272;
$L__BB0_234:
	setp.eq.s16 	%p144, %rs8, 73;
	@%p144 bra 	$L__BB0_263;
	setp.eq.s16 	%p145, %rs8, 75;
	@%p145 bra 	$L__BB0_264;
	setp.eq.s16 	%p146, %rs8, 76;
	@%p146 bra 	$L__BB0_237;
	bra.uni 	$L__BB0_271;
$L__BB0_237:
	mov.b32 	%r234, 10;
	bra.uni 	$L__BB0_272;
$L__BB0_238:
	setp.gt.s16 	%p127, %rs8, 83;
	@%p127 bra 	$L__BB0_248;
	setp.gt.s16 	%p135, %rs8, 80;
	@%p135 bra 	$L__BB0_244;
	setp.eq.s16 	%p139, %rs8, 77;
	@%p139 bra 	$L__BB0_265;
	setp.eq.s16 	%p140, %rs8, 78;
	@%p140 bra 	$L__BB0_258;
	setp.eq.s16 	%p141, %rs8, 80;
	@%p141 bra 	$L__BB0_243;
	bra.uni 	$L__BB0_271;
$L__BB0_243:
	mov.b32 	%r234, 14;
	bra.uni 	$L__BB0_272;
$L__BB0_244:
	setp.eq.s16 	%p136, %rs8, 81;
	@%p136 bra 	$L__BB0_261;
	setp.eq.s16 	%p137, %rs8, 82;
	@%p137 bra 	$L__BB0_257;
	setp.eq.s16 	%p138, %rs8, 83;
	@%p138 bra 	$L__BB0_247;
	bra.uni 	$L__BB0_271;
$L__BB0_247:
	mov.b32 	%r234, 15;
	bra.uni 	$L__BB0_272;
$L__BB0_248:
	setp.gt.s16 	%p128, %rs8, 87;
	@%p128 bra 	$L__BB0_253;
	setp.eq.s16 	%p132, %rs8, 84;
	@%p132 bra 	$L__BB0_267;
	setp.eq.s16 	%p133, %rs8, 86;
	@%p133 bra 	$L__BB0_269;
	setp.eq.s16 	%p134, %rs8, 87;
	@%p134 bra 	$L__BB0_252;
	bra.uni 	$L__BB0_271;
$L__BB0_252:
	mov.b32 	%r234, 17;
	bra.uni 	$L__BB0_272;
$L__BB0_253:
	setp.eq.s16 	%p129, %rs8, 88;
	@%p129 bra 	$L__BB0_270;
	setp.eq.s16 	%p130, %rs8, 89;
	@%p130 bra 	$L__BB0_268;
	setp.eq.s16 	%p131, %rs8, 90;
	@%p131 bra 	$L__BB0_256;
	bra.uni 	$L__BB0_271;
$L__BB0_256:
	mov.b32 	%r234, 21;
	bra.uni 	$L__BB0_272;
$L__BB0_257:
	mov.b32 	%r234, 1;
	bra.uni 	$L__BB0_272;
$L__BB0_258:
	mov.b32 	%r234, 2;
	bra.uni 	$L__BB0_272;
$L__BB0_259:
	mov.b32 	%r234, 3;
	bra.uni 	$L__BB0_272;
$L__BB0_260:
	mov.b32 	%r234, 4;
	bra.uni 	$L__BB0_272;
$L__BB0_261:
	mov.b32 	%r234, 5;
	bra.uni 	$L__BB0_272;
$L__BB0_262:
	mov.b32 	%r234, 7;
	bra.uni 	$L__BB0_272;
$L__BB0_263:
	mov.b32 	%r234, 9;
	bra.uni 	$L__BB0_272;
$L__BB0_264:
	mov.b32 	%r234, 11;
	bra.uni 	$L__BB0_272;
$L__BB0_265:
	mov.b32 	%r234, 12;
	bra.uni 	$L__BB0_272;
$L__BB0_266:
	mov.b32 	%r234, 13;
	bra.uni 	$L__BB0_272;
$L__BB0_267:
	mov.b32 	%r234, 16;
	bra.uni 	$L__BB0_272;
$L__BB0_268:
	mov.b32 	%r234, 18;
	bra.uni 	$L__BB0_272;
$L__BB0_269:
	mov.b32 	%r234, 19;
	bra.uni 	$L__BB0_272;
$L__BB0_270:
	mov.b32 	%r234, 22;
	bra.uni 	$L__BB0_272;
$L__BB0_271:
	mov.b32 	%r234, 23;
$L__BB0_272:
	mov.b32 	%r235, 0;
	setp.gt.s16 	%p156, %rs5, 76;
	@%p156 bra 	$L__BB0_291;
	setp.gt.s16 	%p172, %rs5, 69;
	@%p172 bra 	$L__BB0_282;
	setp.gt.s16 	%p180, %rs5, 66;
	@%p180 bra 	$L__BB0_278;
	setp.eq.s16 	%p184, %rs5, 65;
	@%p184 bra 	$L__BB0_325;
	setp.eq.s16 	%p185, %rs5, 66;
	@%p185 bra 	$L__BB0_277;
	bra.uni 	$L__BB0_324;
$L__BB0_277:
	mov.b32 	%r235, 20;
	bra.uni 	$L__BB0_325;
$L__BB0_278:
	setp.eq.s16 	%p181, %rs5, 67;
	@%p181 bra 	$L__BB0_313;
	setp.eq.s16 	%p182, %rs5, 68;
	@%p182 bra 	$L__BB0_312;
	setp.eq.s16 	%p183, %rs5, 69;
	@%p183 bra 	$L__BB0_281;
	bra.uni 	$L__BB0_324;
$L__BB0_281:
	mov.b32 	%r235, 6;
	bra.uni 	$L__BB0_325;
$L__BB0_282:
	setp.gt.s16 	%p173, %rs5, 72;
	@%p173 bra 	$L__BB0_287;
	setp.eq.s16 	%p177, %rs5, 70;
	@%p177 bra 	$L__BB0_319;
	setp.eq.s16 	%p178, %rs5, 71;
	@%p178 bra 	$L__BB0_315;
	setp.eq.s16 	%p179, %rs5, 72;
	@%p179 bra 	$L__BB0_286;
	bra.uni 	$L__BB0_324;
$L__BB0_286:
	mov.b32 	%r235, 8;
	bra.uni 	$L__BB0_325;
$L__BB0_287:
	setp.eq.s16 	%p174, %rs5, 73;
	@%p174 bra 	$L__BB0_316;
	setp.eq.s16 	%p175, %rs5, 75;
	@%p175 bra 	$L__BB0_317;
	setp.eq.s16 	%p176, %rs5, 76;
	@%p176 bra 	$L__BB0_290;
	bra.uni 	$L__BB0_324;
$L__BB0_290:
	mov.b32 	%r235, 10;
	bra.uni 	$L__BB0_325;
$L__BB0_291:
	setp.gt.s16 	%p157, %rs5, 83;
	@%p157 bra 	$L__BB0_301;
	setp.gt.s16 	%p165, %rs5, 80;
	@%p165 bra 	$L__BB0_297;
	setp.eq.s16 	%p169, %rs5, 77;
	@%p169 bra 	$L__BB0_318;
	setp.eq.s16 	%p170, %rs5, 78;
	@%p170 bra 	$L__BB0_311;
	setp.eq.s16 	%p171, %rs5, 80;
	@%p171 bra 	$L__BB0_296;
	bra.uni 	$L__BB0_324;
$L__BB0_296:
	mov.b32 	%r235, 14;
	bra.uni 	$L__BB0_325;
$L__BB0_297:
	setp.eq.s16 	%p166, %rs5, 81;
	@%p166 bra 	$L__BB0_314;
	setp.eq.s16 	%p167, %rs5, 82;
	@%p167 bra 	$L__BB0_310;
	setp.eq.s16 	%p168, %rs5, 83;
	@%p168 bra 	$L__BB0_300;
	bra.uni 	$L__BB0_324;
$L__BB0_300:
	mov.b32 	%r235, 15;
	bra.uni 	$L__BB0_325;
$L__BB0_301:
	setp.gt.s16 	%p158, %rs5, 87;
	@%p158 bra 	$L__BB0_306;
	setp.eq.s16 	%p162, %rs5, 84;
	@%p162 bra 	$L__BB0_320;
	setp.eq.s16 	%p163, %rs5, 86;
	@%p163 bra 	$L__BB0_322;
	setp.eq.s16 	%p164, %rs5, 87;
	@%p164 bra 	$L__BB0_305;
	bra.uni 	$L__BB0_324;
$L__BB0_305:
	mov.b32 	%r235, 17;
	bra.uni 	$L__BB0_325;
$L__BB0_306:
	setp.eq.s16 	%p159, %rs5, 88;
	@%p159 bra 	$L__BB0_323;
	setp.eq.s16 	%p160, %rs5, 89;
	@%p160 bra 	$L__BB0_321;
	setp.eq.s16 	%p161, %rs5, 90;
	@%p161 bra 	$L__BB0_309;
	bra.uni 	$L__BB0_324;
$L__BB0_309:
	mov.b32 	%r235, 21;
	bra.uni 	$L__BB0_325;
$L__BB0_310:
	mov.b32 	%r235, 1;
	bra.uni 	$L__BB0_325;
$L__BB0_311:
	mov.b32 	%r235, 2;
	bra.uni 	$L__BB0_325;
$L__BB0_312:
	mov.b32 	%r235, 3;
	bra.uni 	$L__BB0_325;
$L__BB0_313:
	mov.b32 	%r235, 4;
	bra.uni 	$L__BB0_325;
$L__BB0_314:
	mov.b32 	%r235, 5;
	bra.uni 	$L__BB0_325;
$L__BB0_315:
	mov.b32 	%r235, 7;
	bra.uni 	$L__BB0_325;
$L__BB0_316:
	mov.b32 	%r235, 9;
	bra.uni 	$L__BB0_325;
$L__BB0_317:
	mov.b32 	%r235, 11;
	bra.uni 	$L__BB0_325;
$L__BB0_318:
	mov.b32 	%r235, 12;
	bra.uni 	$L__BB0_325;
$L__BB0_319:
	mov.b32 	%r235, 13;
	bra.uni 	$L__BB0_325;
$L__BB0_320:
	mov.b32 	%r235, 16;
	bra.uni 	$L__BB0_325;
$L__BB0_321:
	mov.b32 	%r235, 18;
	bra.uni 	$L__BB0_325;
$L__BB0_322:
	mov.b32 	%r235, 19;
	bra.uni 	$L__BB0_325;
$L__BB0_323:
	mov.b32 	%r235, 22;
	bra.uni 	$L__BB0_325;
$L__BB0_324:
	mov.b32 	%r235, 23;
$L__BB0_325:
	max.u32 	%r177, %r234, %r235;
	min.u32 	%r178, %r234, %r235;
	mul.wide.u32 	%rd29, %r178, 200;
	add.s64 	%rd31, %rd30, %rd29;
	mul.wide.u32 	%rd32, %r177, 4;
	add.s64 	%rd33, %rd31, %rd32;
	ld.global.nc.u8 	%rs28, [%rd33];
	cvt.u16.u8 	%rs29, %rs28;
	add.s16 	%rs30, %rs4, %rs29;
	cvt.s16.s8 	%rs31, %rs30;
	max.s16 	%rs32, %rs31, 0;
	add.s64 	%rd34, %rd3, %rd25;
	st.global.u8 	[%rd34], %rs32;
	add.s64 	%rd35, %rd2, %rd25;
	ld.global.s8 	%rs33, [%rd35];
	max.s16 	%rs34, %rs31, %rs33;
	st.global.u8 	[%rd35], %rs34;
	add.s32 	%r14, %r233, %r2;
	cvt.u64.u32 	%rd36, %r14;
	add.s64 	%rd37, %rd1, %rd36;
	ld.global.u8 	%rs6, [%rd37+-1];
	add.s64 	%rd38, %rd4, %rd36;
	ld.global.u8 	%rs7, [%rd38];
	mov.b32 	%r236, 0;
	setp.gt.s16 	%p186, %rs8, 76;
	@%p186 bra 	$L__BB0_344;
	setp.gt.s16 	%p202, %rs8, 69;
	@%p202 bra 	$L__BB0_335;
	setp.gt.s16 	%p210, %rs8, 66;
	@%p210 bra 	$L__BB0_331;
	setp.eq.s16 	%p214, %rs8, 65;
	@%p214 bra 	$L__BB0_378;
	setp.eq.s16 	%p215, %rs8, 66;
	@%p215 bra 	$L__BB0_330;
	bra.uni 	$L__BB0_377;
$L__BB0_330:
	mov.b32 	%r236, 20;
	bra.uni 	$L__BB0_378;
$L__BB0_331:
	setp.eq.s16 	%p211, %rs8, 67;
	@%p211 bra 	$L__BB0_375;
	setp.eq.s16 	%p212, %rs8, 68;
	@%p212 bra 	$L__BB0_374;
	setp.eq.s16 	%p213, %rs8, 69;
	@%p213 bra 	$L__BB0_334;
	bra.uni 	$L__BB0_377;
$L__BB0_334:
	mov.b32 	%r236, 6;
	bra.uni 	$L__BB0_378;
$L__BB0_335:
	setp.gt.s16 	%p203, %rs8, 72;
	@%p203 bra 	$L__BB0_340;
	setp.eq.s16 	%p207, %rs8, 70;
	@%p207 bra 	$L__BB0_373;
	setp.eq.s16 	%p208, %rs8, 71;
	@%p208 bra 	$L__BB0_372;
	setp.eq.s16 	%p209, %rs8, 72;
	@%p209 bra 	$L__BB0_339;
	bra.uni 	$L__BB0_377;
$L__BB0_339:
	mov.b32 	%r236, 8;
	bra.uni 	$L__BB0_378;
$L__BB0_340:
	setp.eq.s16 	%p204, %rs8, 73;
	@%p204 bra 	$L__BB0_371;
	setp.eq.s16 	%p205, %rs8, 75;
	@%p205 bra 	$L__BB0_370;
	setp.eq.s16 	%p206, %rs8, 76;
	@%p206 bra 	$L__BB0_343;
	bra.uni 	$L__BB0_377;
$L__BB0_343:
	mov.b32 	%r236, 10;
	bra.uni 	$L__BB0_378;
$L__BB0_344:
	setp.gt.s16 	%p187, %rs8, 83;
	@%p187 bra 	$L__BB0_354;
	setp.gt.s16 	%p195, %rs8, 80;
	@%p195 bra 	$L__BB0_350;
	setp.eq.s16 	%p199, %rs8, 77;
	@%p199 bra 	$L__BB0_369;
	setp.eq.s16 	%p200, %rs8, 78;
	@%p200 bra 	$L__BB0_368;
	setp.eq.s16 	%p201, %rs8, 80;
	@%p201 bra 	$L__BB0_349;
	bra.uni 	$L__BB0_377;
$L__BB0_349:
	mov.b32 	%r236, 14;
	bra.uni 	$L__BB0_378;
$L__BB0_350:
	setp.eq.s16 	%p196, %rs8, 81;
	@%p196 bra 	$L__BB0_367;
	setp.eq.s16 	%p197, %rs8, 82;
	@%p197 bra 	$L__BB0_366;
	setp.eq.s16 	%p198, %rs8, 83;
	@%p198 bra 	$L__BB0_353;
	bra.uni 	$L__BB0_377;
$L__BB0_353:
	mov.b32 	%r236, 15;
	bra.uni 	$L__BB0_378;
$L__BB0_354:
	setp.gt.s16 	%p188, %rs8, 87;
	@%p188 bra 	$L__BB0_359;
	setp.eq.s16 	%p192, %rs8, 84;
	@%p192 bra 	$L__BB0_365;
	setp.eq.s16 	%p193, %rs8, 86;
	@%p193 bra 	$L__BB0_364;
	setp.eq.s16 	%p194, %rs8, 87;
	@%p194 bra 	$L__BB0_358;
	bra.uni 	$L__BB0_377;
$L__BB0_358:
	mov.b32 	%r236, 17;
	bra.uni 	$L__BB0_378;
$L__BB0_359:
	setp.eq.s16 	%p189, %rs8, 88;
	@%p189 bra 	$L__BB0_363;
	setp.eq.s16 	%p190, %rs8, 90;
	@%p190 bra 	$L__BB0_376;
	setp.ne.s16 	%p191, %rs8, 89;
	@%p191 bra 	$L__BB0_377;
	mov.b32 	%r236, 18;
	bra.uni 	$L__BB0_378;
$L__BB0_363:
	mov.b32 	%r236, 22;
	bra.uni 	$L__BB0_378;
$L__BB0_364:
	mov.b32 	%r236, 19;
	bra.uni 	$L__BB0_378;
$L__BB0_365:
	mov.b32 	%r236, 16;
	bra.uni 	$L__BB0_378;
$L__BB0_366:
	mov.b32 	%r236, 1;
	bra.uni 	$L__BB0_378;
$L__BB0_367:
	mov.b32 	%r236, 5;
	bra.uni 	$L__BB0_378;
$L__BB0_368:
	mov.b32 	%r236, 2;
	bra.uni 	$L__BB0_378;
$L__BB0_369:
	mov.b32 	%r236, 12;
	bra.uni 	$L__BB0_378;
$L__BB0_370:
	mov.b32 	%r236, 11;
	bra.uni 	$L__BB0_378;
$L__BB0_371:
	mov.b32 	%r236, 9;
	bra.uni 	$L__BB0_378;
$L__BB0_372:
	mov.b32 	%r236, 7;
	bra.uni 	$L__BB0_378;
$L__BB0_373:
	mov.b32 	%r236, 13;
	bra.uni 	$L__BB0_378;
$L__BB0_374:
	mov.b32 	%r236, 3;
	bra.uni 	$L__BB0_378;
$L__BB0_375:
	mov.b32 	%r236, 4;
	bra.uni 	$L__BB0_378;
$L__BB0_376:
	mov.b32 	%r236, 21;
	bra.uni 	$L__BB0_378;
$L__BB0_377:
	mov.b32 	%r236, 23;
$L__BB0_378:
	mov.b32 	%r237, 0;
	setp.gt.s16 	%p216, %rs7, 76;
	@%p216 bra 	$L__BB0_397;
	setp.gt.s16 	%p232, %rs7, 69;
	@%p232 bra 	$L__BB0_388;
	setp.gt.s16 	%p240, %rs7, 66;
	@%p240 bra 	$L__BB0_384;
	setp.eq.s16 	%p244, %rs7, 65;
	@%p244 bra 	$L__BB0_431;
	setp.eq.s16 	%p245, %rs7, 66;
	@%p245 bra 	$L__BB0_383;
	bra.uni 	$L__BB0_430;
$L__BB0_383:
	mov.b32 	%r237, 20;
	bra.uni 	$L__BB0_431;
$L__BB0_384:
	setp.eq.s16 	%p241, %rs7, 67;
	@%p241 bra 	$L__BB0_428;
	setp.eq.s16 	%p242, %rs7, 68;
	@%p242 bra 	$L__BB0_427;
	setp.eq.s16 	%p243, %rs7, 69;
	@%p243 bra 	$L__BB0_387;
	bra.uni 	$L__BB0_430;
$L__BB0_387:
	mov.b32 	%r237, 6;
	bra.uni 	$L__BB0_431;
$L__BB0_388:
	setp.gt.s16 	%p233, %rs7, 72;
	@%p233 bra 	$L__BB0_393;
	setp.eq.s16 	%p237, %rs7, 70;
	@%p237 bra 	$L__BB0_426;
	setp.eq.s16 	%p238, %rs7, 71;
	@%p238 bra 	$L__BB0_425;
	setp.eq.s16 	%p239, %rs7, 72;
	@%p239 bra 	$L__BB0_392;
	bra.uni 	$L__BB0_430;
$L__BB0_392:
	mov.b32 	%r237, 8;
	bra.uni 	$L__BB0_431;
$L__BB0_393:
	setp.eq.s16 	%p234, %rs7, 73;
	@%p234 bra 	$L__BB0_424;
	setp.eq.s16 	%p235, %rs7, 75;
	@%p235 bra 	$L__BB0_423;
	setp.eq.s16 	%p236, %rs7, 76;
	@%p236 bra 	$L__BB0_396;
	bra.uni 	$L__BB0_430;
$L__BB0_396:
	mov.b32 	%r237, 10;
	bra.uni 	$L__BB0_431;
$L__BB0_397:
	setp.gt.s16 	%p217, %rs7, 83;
	@%p217 bra 	$L__BB0_407;
	setp.gt.s16 	%p225, %rs7, 80;
	@%p225 bra 	$L__BB0_403;
	setp.eq.s16 	%p229, %rs7, 77;
	@%p229 bra 	$L__BB0_422;
	setp.eq.s16 	%p230, %rs7, 78;
	@%p230 bra 	$L__BB0_421;
	setp.eq.s16 	%p231, %rs7, 80;
	@%p231 bra 	$L__BB0_402;
	bra.uni 	$L__BB0_430;
$L__BB0_402:
	mov.b32 	%r237, 14;
	bra.uni 	$L__BB0_431;
$L__BB0_403:
	setp.eq.s16 	%p226, %rs7, 81;
	@%p226 bra 	$L__BB0_420;
	setp.eq.s16 	%p227, %rs7, 82;
	@%p227 bra 	$L__BB0_419;
	setp.eq.s16 	%p228, %rs7, 83;
	@%p228 bra 	$L__BB0_406;
	bra.uni 	$L__BB0_430;
$L__BB0_406:
	mov.b32 	%r237, 15;
	bra.uni 	$L__BB0_431;
$L__BB0_407:
	setp.gt.s16 	%p218, %rs7, 87;
	@%p218 bra 	$L__BB0_412;
	setp.eq.s16 	%p222, %rs7, 84;
	@%p222 bra 	$L__BB0_418;
	setp.eq.s16 	%p223, %rs7, 86;
	@%p223 bra 	$L__BB0_417;
	setp.eq.s16 	%p224, %rs7, 87;
	@%p224 bra 	$L__BB0_411;
	bra.uni 	$L__BB0_430;
$L__BB0_411:
	mov.b32 	%r237, 17;
	bra.uni 	$L__BB0_431;
$L__BB0_412:
	setp.eq.s16 	%p219, %rs7, 88;
	@%p219 bra 	$L__BB0_416;
	setp.eq.s16 	%p220, %rs7, 90;
	@%p220 bra 	$L__BB0_429;
	setp.ne.s16 	%p221, %rs7, 89;
	@%p221 bra 	$L__BB0_430;
	mov.b32 	%r237, 18;
	bra.uni 	$L__BB0_431;
$L__BB0_416:
	mov.b32 	%r237, 22;
	bra.uni 	$L__BB0_431;
$L__BB0_417:
	mov.b32 	%r237, 19;
	bra.uni 	$L__BB0_431;
$L__BB0_418:
	mov.b32 	%r237, 16;
	bra.uni 	$L__BB0_431;
$L__BB0_419:
	mov.b32 	%r237, 1;
	bra.uni 	$L__BB0_431;
$L__BB0_420:
	mov.b32 	%r237, 5;
	bra.uni 	$L__BB0_431;
$L__BB0_421:
	mov.b32 	%r237, 2;
	bra.uni 	$L__BB0_431;
$L__BB0_422:
	mov.b32 	%r237, 12;
	bra.uni 	$L__BB0_431;
$L__BB0_423:
	mov.b32 	%r237, 11;
	bra.uni 	$L__BB0_431;
$L__BB0_424:
	mov.b32 	%r237, 9;
	bra.uni 	$L__BB0_431;
$L__BB0_425:
	mov.b32 	%r237, 7;
	bra.uni 	$L__BB0_431;
$L__BB0_426:
	mov.b32 	%r237, 13;
	bra.uni 	$L__BB0_431;
$L__BB0_427:
	mov.b32 	%r237, 3;
	bra.uni 	$L__BB0_431;
$L__BB0_428:
	mov.b32 	%r237, 4;
	bra.uni 	$L__BB0_431;
$L__BB0_429:
	mov.b32 	%r237, 21;
	bra.uni 	$L__BB0_431;
$L__BB0_430:
	mov.b32 	%r237, 23;
$L__BB0_431:
	max.u32 	%r226, %r236, %r237;
	min.u32 	%r227, %r236, %r237;
	mul.wide.u32 	%rd40, %r227, 200;
	add.s64 	%rd42, %rd30, %rd40;
	mul.wide.u32 	%rd43, %r226, 4;
	add.s64 	%rd44, %rd42, %rd43;
	ld.global.nc.u8 	%rs36, [%rd44];
	cvt.u16.u8 	%rs37, %rs36;
	add.s16 	%rs38, %rs6, %rs37;
	cvt.s16.s8 	%rs39, %rs38;
	max.s16 	%rs40, %rs39, 0;
	add.s64 	%rd45, %rd3, %rd36;
	st.global.u8 	[%rd45], %rs40;
	add.s64 	%rd46, %rd2, %rd36;
	ld.global.s8 	%rs41, [%rd46];
	max.s16 	%rs42, %rs39, %rs41;
	st.global.u8 	[%rd46], %rs42;
	add.s32 	%r233, %r14, %r2;
	setp.lt.s32 	%p246, %r233, %r18;
	@%p246 bra 	$L__BB0_219;
$L__BB0_432:
	ret;

}


// ===== COMPILED SASS (sm_100) =====

	.target	sm_100

	.elftype	@"ET_EXEC"


//--------------------- .note.nv.tkinfo           --------------------------
	.section	.note.nv.tkinfo,"",@"SHT_NOTE"
	.sectionflags	@"SHF_NOTE_NV_TKINFO"
	.tkinfo
        /*0018*/ 	.word	0x00000002
        /*0030*/ 	.string	""
        /*0030*/ 	.string	"ptxas"
        /*0030*/ 	.string	"Cuda compilation tools, release 13.0, V13.0.88"
        /*0030*/ 	.string	"Build cuda_13.0.r13.0/compiler.36424714_0"
        /*0030*/ 	.string	"-arch sm_100 -m 64 "



//--------------------- .note.nv.cuinfo           --------------------------
	.section	.note.nv.cuinfo,"",@"SHT_NOTE"
	.sectionflags	@"SHF_NOTE_NV_CUINFO"
        /*0018*/ 	.short	0x0002
        /*001a*/ 	.short	0x0064
        /*001c*/ 	.short	0x0082
	.zero		2


//--------------------- .nv.info                  --------------------------
	.section	.nv.info,"",@"SHT_CUDA_INFO"
	.align	4


	//----- nvinfo : EIATTR_REGCOUNT
	.align		4
        /*0000*/ 	.byte	0x04, 0x2f
        /*0002*/ 	.short	(.L_2 - .L_1)
	.align		4
.L_1:
        /*0004*/ 	.word	index@(_Z27unGappedAlignGPU_stripedArrPcS_cS_S_i)
        /*0008*/ 	.word	0x00000019


	//----- nvinfo : EIATTR_FRAME_SIZE
	.align		4
.L_2:
        /*000c*/ 	.byte	0x04, 0x11
        /*000e*/ 	.short	(.L_4 - .L_3)
	.align		4
.L_3:
        /*0010*/ 	.word	index@(_Z27unGappedAlignGPU_stripedArrPcS_cS_S_i)
        /*0014*/ 	.word	0x00000000


	//----- nvinfo : EIATTR_MIN_STACK_SIZE
	.align		4
.L_4:
        /*0018*/ 	.byte	0x04, 0x12
        /*001a*/ 	.short	(.L_6 - .L_5)
	.align		4
.L_5:
        /*001c*/ 	.word	index@(_Z27unGappedAlignGPU_stripedArrPcS_cS_S_i)
        /*0020*/ 	.word	0x00000000
.L_6:


//--------------------- .nv.compat                --------------------------
	.section	.nv.compat,"",@"SHT_CUDA_COMPAT_INFO"
	.align	4
        /*0000*/ 	.byte	0x02, 0x09, 0x00, 0x00, 0x02, 0x02, 0x01, 0x00, 0x02, 0x05, 0x05, 0x00, 0x03, 0x07, 0x01, 0x01
        /*0010*/ 	.byte	0x02, 0x03, 0x00, 0x00, 0x02, 0x06, 0x01, 0x00, 0x04, 0x0b, 0x08, 0x00, 0x09, 0x00, 0x00, 0x00
        /*0020*/ 	.byte	0x00, 0x00, 0x00, 0x00


//--------------------- .nv.info._Z27unGappedAlignGPU_stripedArrPcS_cS_S_i --------------------------
	.section	.nv.info._Z27unGappedAlignGPU_stripedArrPcS_cS_S_i,"",@"SHT_CUDA_INFO"
	.sectionflags	@""
	.align	4


	//----- nvinfo : EIATTR_CUDA_API_VERSION
	.align		4
        /*0000*/ 	.byte	0x04, 0x37
        /*0002*/ 	.short	(.L_8 - .L_7)
.L_7:
        /*0004*/ 	.word	0x00000082


	//----- nvinfo : EIATTR_KPARAM_INFO
	.align		4
.L_8:
        /*0008*/ 	.byte	0x04, 0x17
        /*000a*/ 	.short	(.L_10 - .L_9)
.L_9:
        /*000c*/ 	.word	0x00000000
        /*0010*/ 	.short	0x0005
        /*0012*/ 	.short	0x0028
        /*0014*/ 	.byte	0x00, 0xf0, 0x11, 0x00


	//----- nvinfo : EIATTR_KPARAM_INFO
	.align		4
.L_10:
        /*0018*/ 	.byte	0x04, 0x17
        /*001a*/ 	.short	(.L_12 - .L_11)
.L_11:
        /*001c*/ 	.word	0x00000000
        /*0020*/ 	.short	0x0004
        /*0022*/ 	.short	0x0020
        /*0024*/ 	.byte	0x00, 0xf5, 0x21, 0x00


	//----- nvinfo : EIATTR_KPARAM_INFO
	.align		4
.L_12:
        /*0028*/ 	.byte	0x04, 0x17
        /*002a*/ 	.short	(.L_14 - .L_13)
.L_13:
        /*002c*/ 	.word	0x00000000
        /*0030*/ 	.short	0x0003
        /*0032*/ 	.short	0x0018
        /*0034*/ 	.byte	0x00, 0xf5, 0x21, 0x00


	//----- nvinfo : EIATTR_KPARAM_INFO
	.align		4
.L_14:
        /*0038*/ 	.byte	0x04, 0x17
        /*003a*/ 	.short	(.L_16 - .L_15)
.L_15:
        /*003c*/ 	.word	0x00000000
        /*0040*/ 	.short	0x0002
        /*0042*/ 	.short	0x0010
        /*0044*/ 	.byte	0x00, 0xf0, 0x05, 0x00


	//----- nvinfo : EIATTR_KPARAM_INFO
	.align		4
.L_16:
        /*0048*/ 	.byte	0x04, 0x17
        /*004a*/ 	.short	(.L_18 - .L_17)
.L_17:
        /*004c*/ 	.word	0x00000000
        /*0050*/ 	.short	0x0001
        /*0052*/ 	.short	0x0008
        /*0054*/ 	.byte	0x00, 0xf5, 0x21, 0x00


	//----- nvinfo : EIATTR_KPARAM_INFO
	.align		4
.L_18:
        /*0058*/ 	.byte	0x04, 0x17
        /*005a*/ 	.short	(.L_20 - .L_19)
.L_19:
        /*005c*/ 	.word	0x00000000
        /*0060*/ 	.short	0x0000
        /*0062*/ 	.short	0x0000
        /*0064*/ 	.byte	0x00, 0xf5, 0x21, 0x00


	//----- nvinfo : EIATTR_SPARSE_MMA_MASK
	.align		4
.L_20:
        /*0068*/ 	.byte	0x03, 0x50
        /*006a*/ 	.short	0x0000


	//----- nvinfo : EIATTR_MAXREG_COUNT
	.align		4
        /*006c*/ 	.byte	0x03, 0x1b
        /*006e*/ 	.short	0x00ff


	//----- nvinfo : EIATTR_MERCURY_ISA_VERSION
	.align		4
        /*0070*/ 	.byte	0x03, 0x5f
        /*0072*/ 	.short	0x0101


	//----- nvinfo : EIATTR_VRC_CTA_INIT_COUNT
	.align		4
        /*0074*/ 	.byte	0x02, 0x4a
	.zero		1
	.zero		1


	//----- nvinfo : EIATTR_EXIT_INSTR_OFFSETS
	.align		4
        /*0078*/ 	.byte	0x04, 0x1c
        /*007a*/ 	.short	(.L_22 - .L_21)


	//   ....[0]....
.L_21:
        /*007c*/ 	.word	0x00000f20


	//   ....[1]....
        /*0080*/ 	.word	0x00002080


	//   ....[2]....
        /*0084*/ 	.word	0x00003f90


	//----- nvinfo : EIATTR_CRS_STACK_SIZE
	.align		4
.L_22:
        /*0088*/ 	.byte	0x04, 0x1e
        /*008a*/ 	.short	(.L_24 - .L_23)
.L_23:
        /*008c*/ 	.word	0x00000000


	//----- nvinfo : EIATTR_CBANK_PARAM_SIZE
	.align		4
.L_24:
        /*0090*/ 	.byte	0x03, 0x19
        /*0092*/ 	.short	0x002c


	//----- nvinfo : EIATTR_PARAM_CBANK
	.align		4
        /*0094*/ 	.byte	0x04, 0x0a
        /*0096*/ 	.short	(.L_26 - .L_25)
	.align		4
.L_25:
        /*0098*/ 	.word	index@(.nv.constant0._Z27unGappedAlignGPU_stripedArrPcS_cS_S_i)
        /*009c*/ 	.short	0x0380
        /*009e*/ 	.short	0x002c


	//----- nvinfo : EIATTR_SW_WAR
	.align		4
.L_26:
        /*00a0*/ 	.byte	0x04, 0x36
        /*00a2*/ 	.short	(.L_28 - .L_27)
.L_27:
        /*00a4*/ 	.word	0x00000008
.L_28:


//--------------------- .nv.callgraph             --------------------------
	.section	.nv.callgraph,"",@"SHT_CUDA_CALLGRAPH"
	.align	4
	.sectionentsize	8
	.align		4
        /*0000*/ 	.word	0x00000000
	.align		4
        /*0004*/ 	.word	0xffffffff
	.align		4
        /*0008*/ 	.word	0x00000000
	.align		4
        /*000c*/ 	.word	0xfffffffe
	.align		4
        /*0010*/ 	.word	0x00000000
	.align		4
        /*0014*/ 	.word	0xfffffffd
	.align		4
        /*0018*/ 	.word	0x00000000
	.align		4
        /*001c*/ 	.word	0xfffffffc


//--------------------- .nv.constant4             --------------------------
	.section	.nv.constant4,"a",@progbits
	.align	8
	.align		8
.nv.constant4:
        /*0000*/ 	.dword	_ZZ13getSubMatrixDccE11codon_table


//--------------------- .text._Z27unGappedAlignGPU_stripedArrPcS_cS_S_i --------------------------
	.section	.text._Z27unGappedAlignGPU_stripedArrPcS_cS_S_i,"ax",@progbits
	.align	128
        .global         _Z27unGappedAlignGPU_stripedArrPcS_cS_S_i
        .type           _Z27unGappedAlignGPU_stripedArrPcS_cS_S_i,@function
        .size           _Z27unGappedAlignGPU_stripedArrPcS_cS_S_i,(.L_x_199 - _Z27unGappedAlignGPU_stripedArrPcS_cS_S_i)
        .other          _Z27unGappedAlignGPU_stripedArrPcS_cS_S_i,@"STO_CUDA_ENTRY STV_DEFAULT"
_Z27unGappedAlignGPU_stripedArrPcS_cS_S_i:
.text._Z27unGappedAlignGPU_stripedArrPcS_cS_S_i:
[----:B------:R-:W-:Y:S01]  /*0000*/  LDC R1, c[0x0][0x37c] ;  /* 0x0000df00ff017b82 */ /* 0x000fe20000000800 */
[----:B------:R-:W0:Y:S01]  /*0010*/  S2R R0, SR_TID.X ;  /* 0x0000000000007919 */ /* 0x000e220000002100 */
[----:B------:R-:W1:Y:S01]  /*0020*/  LDCU.64 UR6, c[0x0][0x358] ;  /* 0x00006b00ff0677ac */ /* 0x000e620008000a00 */
[----:B------:R-:W-:Y:S01]  /*0030*/  BSSY.RECONVERGENT B0, `(.L_x_0) ;  /* 0x00000eb000007945 */ /* 0x000fe20003800200 */
[----:B------:R-:W2:Y:S01]  /*0040*/  LDCU UR8, c[0x0][0x360] ;  /* 0x00006c00ff0877ac */ /* 0x000ea20008000800 */
[----:B0-----:R-:W-:-:S13]  /*0050*/  ISETP.NE.AND P0, PT, R0, RZ, PT ;  /* 0x000000ff0000720c */ /* 0x001fda0003f05270 */
[----:B-12---:R-:W-:Y:S05]  /*0060*/  @P0 BRA `(.L_x_1) ;  /* 0x0000000c009c0947 */ /* 0x006fea0003800000 */
[----:B------:R-:W0:Y:S01]  /*0070*/  LDC.64 R2, c[0x0][0x398] ;  /* 0x0000e600ff027b82 */ /* 0x000e220000000a00 */
[----:B------:R-:W1:Y:S01]  /*0080*/  LDCU.U8 UR4, c[0x0][0x390] ;  /* 0x00007200ff0477ac */ /* 0x000e620008000000 */
[----:B0-----:R0:W5:Y:S01]  /*0090*/  LDG.E.U8 R2, desc[UR6][R2.64] ;  /* 0x0000000602027981 */ /* 0x001162000c1e1100 */
[----:B-1----:R-:W-:-:S04]  /*00a0*/  UPRMT UR5, UR4, 0x8880, URZ ;  /* 0x0000888004057896 */ /* 0x002fc800080000ff */
[----:B------:R-:W-:-:S09]  /*00b0*/  UISETP.GT.AND UP0, UPT, UR5, 0x4c, UPT ;  /* 0x0000004c0500788c */ /* 0x000fd2000bf04270 */
[----:B0-----:R-:W-:Y:S05]  /*00c0*/  BRA.U UP0, `(.L_x_2) ;  /* 0x0000000100c47547 */ /* 0x001fea000b800000 */
[----:B------:R-:W-:-:S09]  /*00d0*/  UISETP.GT.AND UP0, UPT, UR5, 0x45, UPT ;  /* 0x000000450500788c */ /* 0x000fd2000bf04270 */
[----:B------:R-:W-:Y:S05]  /*00e0*/  BRA.U UP0, `(.L_x_3) ;  /* 0x0000000100547547 */ /* 0x000fea000b800000 */
[----:B------:R-:W-:-:S09]  /*00f0*/  UISETP.GT.AND UP0, UPT, UR5, 0x42, UPT ;  /* 0x000000420500788c */ /* 0x000fd2000bf04270 */
[----:B------:R-:W-:Y:S05]  /*0100*/  BRA.U UP0, `(.L_x_4) ;  /* 0x00000001001c7547 */ /* 0x000fea000b800000 */
[----:B------:R-:W-:Y:S01]  /*0110*/  UISETP.NE.AND UP0, UPT, UR5, 0x41, UPT ;  /* 0x000000410500788c */ /* 0x000fe2000bf05270 */
[----:B------:R-:W-:-:S08]  /*0120*/  UMOV UR4, URZ ;  /* 0x000000ff00047c82 */ /* 0x000fd00008000000 */
[----:B------:R-:W-:Y:S05]  /*0130*/  BRA.U !UP0, `(.L_x_5) ;  /* 0x0000000508847547 */ /* 0x000fea000b800000 */
[----:B------:R-:W-:-:S09]  /*0140*/  UISETP.NE.AND UP0, UPT, UR5, 0x42, UPT ;  /* 0x000000420500788c */ /* 0x000fd2000bf05270 */
[----:B------:R-:W-:Y:S05]  /*0150*/  BRA.U UP0, `(.L_x_6) ;  /* 0x0000000500607547 */ /* 0x000fea000b800000 */
[----:B------:R-:W-:Y:S01]  /*0160*/  UMOV UR4, 0x14 ;  /* 0x0000001400047882 */ /* 0x000fe20000000000 */
[----:B------:R-:W-:Y:S05]  /*0170*/  BRA `(.L_x_5) ;  /* 0x0000000400747947 */ /* 0x000fea0003800000 */
.L_x_4:
[----:B------:R-:W-:-:S09]  /*0180*/  UISETP.NE.AND UP0, UPT, UR5, 0x43, UPT ;  /* 0x000000430500788c */ /* 0x000fd2000bf05270 */
[----:B------:R-:W-:Y:S05]  /*0190*/  BRA.U !UP0, `(.L_x_7) ;  /* 0x0000000108207547 */ /* 0x000fea000b800000 */
[----:B------:R-:W-:-:S09]  /*01a0*/  UISETP.NE.AND UP0, UPT, UR5, 0x44, UPT ;  /* 0x000000440500788c */ /* 0x000fd2000bf05270 */
[----:B------:R-:W-:Y:S05]  /*01b0*/  BRA.U !UP0, `(.L_x_8) ;  /* 0x0000000108107547 */ /* 0x000fea000b800000 */
[----:B------:R-:W-:-:S09]  /*01c0*/  UISETP.NE.AND UP0, UPT, UR5, 0x45, UPT ;  /* 0x000000450500788c */ /* 0x000fd2000bf05270 */
[----:B------:R-:W-:Y:S05]  /*01d0*/  BRA.U UP0, `(.L_x_6) ;  /* 0x0000000500407547 */ /* 0x000fea000b800000 */
[----:B------:R-:W-:Y:S01]  /*01e0*/  UMOV UR4, 0x6 ;  /* 0x0000000600047882 */ /* 0x000fe20000000000 */
[----:B------:R-:W-:Y:S05]  /*01f0*/  BRA `(.L_x_5) ;  /* 0x0000000400547947 */ /* 0x000fea0003800000 */
.L_x_8:
[----:B------:R-:W-:Y:S01]  /*0200*/  UMOV UR4, 0x3 ;  /* 0x0000000300047882 */ /* 0x000fe20000000000 */
[----:B------:R-:W-:Y:S05]  /*0210*/  BRA `(.L_x_5) ;  /* 0x00000004004c7947 */ /* 0x000fea0003800000 */
.L_x_7:
[----:B------:R-:W-:Y:S01]  /*0220*/  UMOV UR4, 0x4 ;  /* 0x0000000400047882 */ /* 0x000fe20000000000 */
[----:B------:R-:W-:Y:S05]  /*0230*/  BRA `(.L_x_5) ;  /* 0x0000000400447947 */ /* 0x000fea0003800000 */
.L_x_3:
[----:B------:R-:W-:-:S09]  /*0240*/  UISETP.GT.AND UP0, UPT, UR5, 0x48, UPT ;  /* 0x000000480500788c */ /* 0x000fd2000bf04270 */
[----:B------:R-:W-:Y:S05]  /*0250*/  BRA.U UP0, `(.L_x_9) ;  /* 0x0000000100307547 */ /* 0x000fea000b800000 */
        /* <DEDUP_REMOVED lines=8> */
.L_x_11:
[----:B------:R-:W-:Y:S01]  /*02e0*/  UMOV UR4, 0x7 ;  /* 0x0000000700047882 */ /* 0x000fe20000000000 */
[----:B------:R-:W-:Y:S05]  /*02f0*/  BRA `(.L_x_5) ;  /* 0x0000000400147947 */ /* 0x000fea0003800000 */
.L_x_10:
[----:B------:R-:W-:Y:S01]  /*0300*/  UMOV UR4, 0xd ;  /* 0x0000000d00047882 */ /* 0x000fe20000000000 */
[----:B------:R-:W-:Y:S05]  /*0310*/  BRA `(.L_x_5) ;  /* 0x00000004000c7947 */ /* 0x000fea0003800000 */
.L_x_9:
        /* <DEDUP_REMOVED lines=8> */
.L_x_13:
[----:B------:R-:W-:Y:S01]  /*03a0*/  UMOV UR4, 0xb ;  /* 0x0000000b00047882 */ /* 0x000fe20000000000 */
[----:B------:R-:W-:Y:S05]  /*03b0*/  BRA `(.L_x_5) ;  /* 0x0000000000e47947 */ /* 0x000fea0003800000 */
.L_x_12:
[----:B------:R-:W-:Y:S01]  /*03c0*/  UMOV UR4, 0x9 ;  /* 0x0000000900047882 */ /* 0x000fe20000000000 */
[----:B------:R-:W-:Y:S05]  /*03d0*/  BRA `(.L_x_5) ;  /* 0x0000000000dc7947 */ /* 0x000fea0003800000 */
.L_x_2:
[----:B------:R-:W-:-:S09]  /*03e0*/  UISETP.GT.AND UP0, UPT, UR5, 0x53, UPT ;  /* 0x000000530500788c */ /* 0x000fd2000bf04270 */
[----:B------:R-:W-:Y:S05]  /*03f0*/  BRA.U UP0, `(.L_x_14) ;  /* 0x0000000100687547 */ /* 0x000fea000b800000 */
        /* <DEDUP_REMOVED lines=10> */
.L_x_17:
[----:B------:R-:W-:Y:S01]  /*04a0*/  UMOV UR4, 0x2 ;  /* 0x0000000200047882 */ /* 0x000fe20000000000 */
[----:B------:R-:W-:Y:S05]  /*04b0*/  BRA `(.L_x_5) ;  /* 0x0000000000a47947 */ /* 0x000fea0003800000 */
.L_x_16:
[----:B------:R-:W-:Y:S01]  /*04c0*/  UMOV UR4, 0xc ;  /* 0x0000000c00047882 */ /* 0x000fe20000000000 */
[----:B------:R-:W-:Y:S05]  /*04d0*/  BRA `(.L_x_5) ;  /* 0x00000000009c7947 */ /* 0x000fea0003800000 */
.L_x_15:
        /* <DEDUP_REMOVED lines=8> */
.L_x_19:
[----:B------:R-:W-:Y:S01]  /*0560*/  UMOV UR4, 0x1 ;  /* 0x0000000100047882 */ /* 0x000fe20000000000 */
[----:B------:R-:W-:Y:S05]  /*0570*/  BRA `(.L_x_5) ;  /* 0x0000000000747947 */ /* 0x000fea0003800000 */
.L_x_18:
[----:B------:R-:W-:Y:S01]  /*0580*/  UMOV UR4, 0x5 ;  /* 0x0000000500047882 */ /* 0x000fe20000000000 */
[----:B------:R-:W-:Y:S05]  /*0590*/  BRA `(.L_x_5) ;  /* 0x00000000006c7947 */ /* 0x000fea0003800000 */
.L_x_14:
        /* <DEDUP_REMOVED lines=10> */
.L_x_22:
[----:B------:R-:W-:Y:S01]  /*0640*/  UMOV UR4, 0x13 ;  /* 0x0000001300047882 */ /* 0x000fe20000000000 */
[----:B------:R-:W-:Y:S05]  /*0650*/  BRA `(.L_x_5) ;  /* 0x00000000003c7947 */ /* 0x000fea0003800000 */
.L_x_21:
[----:B------:R-:W-:Y:S01]  /*0660*/  UMOV UR4, 0x10 ;  /* 0x0000001000047882 */ /* 0x000fe20000000000 */
[----:B------:R-:W-:Y:S05]  /*0670*/  BRA `(.L_x_5) ;  /* 0x0000000000347947 */ /* 0x000fea0003800000 */
.L_x_20:
[----:B------:R-:W-:-:S09]  /*0680*/  UISETP.NE.AND UP0, UPT, UR5, 0x58, UPT ;  /* 0x000000580500788c */ /* 0x000fd2000bf05270 */
[----:B------:R-:W-:Y:S05]  /*0690*/  BRA.U !UP0, `(.L_x_23) ;  /* 0x0000000108287547 */ /* 0x000fea000b800000 */
[----:B------:R-:W-:-:S09]  /*06a0*/  UISETP.NE.AND UP0, UPT, UR5, 0x59, UPT ;  /* 0x000000590500788c */ /* 0x000fd2000bf05270 */
[----:B------:R-:W-:Y:S05]  /*06b0*/  BRA.U !UP0, `(.L_x_24) ;  /* 0x0000000108187547 */ /* 0x000fea000b800000 */
[----:B------:R-:W-:-:S09]  /*06c0*/  UISETP.NE.AND UP0, UPT, UR5, 0x5a, UPT ;  /* 0x0000005a0500788c */ /* 0x000fd2000bf05270 */
[----:B------:R-:W-:Y:S05]  /*06d0*/  BRA.U !UP0, `(.L_x_25) ;  /* 0x0000000108087547 */ /* 0x000fea000b800000 */
.L_x_6:
[----:B------:R-:W-:Y:S01]  /*06e0*/  UMOV UR4, 0x17 ;  /* 0x0000001700047882 */ /* 0x000fe20000000000 */
[----:B------:R-:W-:Y:S05]  /*06f0*/  BRA `(.L_x_5) ;  /* 0x0000000000147947 */ /* 0x000fea0003800000 */
.L_x_25:
[----:B------:R-:W-:Y:S01]  /*0700*/  UMOV UR4, 0x15 ;  /* 0x0000001500047882 */ /* 0x000fe20000000000 */
[----:B------:R-:W-:Y:S05]  /*0710*/  BRA `(.L_x_5) ;  /* 0x00000000000c7947 */ /* 0x000fea0003800000 */
.L_x_24:
[----:B------:R-:W-:Y:S01]  /*0720*/  UMOV UR4, 0x12 ;  /* 0x0000001200047882 */ /* 0x000fe20000000000 */
[----:B------:R-:W-:Y:S05]  /*0730*/  BRA `(.L_x_5) ;  /* 0x0000000000047947 */ /* 0x000fea0003800000 */
.L_x_23:
[----:B------:R-:W-:-:S05]  /*0740*/  UMOV UR4, 0x16 ;  /* 0x0000001600047882 */ /* 0x000fca0000000000 */
.L_x_5:
[----:B-----5:R-:W-:-:S13]  /*0750*/  ISETP.GT.AND P0, PT, R2, 0x4c, PT ;  /* 0x0000004c0200780c */ /* 0x020fda0003f04270 */
[----:B------:R-:W-:Y:S05]  /*0760*/  @P0 BRA `(.L_x_26) ;  /* 0x0000000000c40947 */ /* 0x000fea0003800000 */
[----:B------:R-:W-:-:S13]  /*0770*/  ISETP.GT.AND P0, PT, R2, 0x45, PT ;  /* 0x000000450200780c */ /* 0x000fda0003f04270 */
[----:B------:R-:W-:Y:S05]  /*0780*/  @P0 BRA `(.L_x_27) ;  /* 0x0000000000540947 */ /* 0x000fea0003800000 */
[----:B------:R-:W-:-:S13]  /*0790*/  ISETP.GT.AND P0, PT, R2, 0x42, PT ;  /* 0x000000420200780c */ /* 0x000fda0003f04270 */
[----:B------:R-:W-:Y:S05]  /*07a0*/  @P0 BRA `(.L_x_28) ;  /* 0x00000000001c0947 */ /* 0x000fea0003800000 */
[----:B------:R-:W-:Y:S01]  /*07b0*/  ISETP.NE.AND P0, PT, R2, 0x41, PT ;  /* 0x000000410200780c */ /* 0x000fe20003f05270 */
[----:B------:R-:W-:-:S12]  /*07c0*/  IMAD.MOV.U32 R4, RZ, RZ, RZ ;  /* 0x000000ffff047224 */ /* 0x000fd800078e00ff */
[----:B------:R-:W-:Y:S05]  /*07d0*/  @!P0 BRA `(.L_x_29) ;  /* 0x0000000400848947 */ /* 0x000fea0003800000 */
[----:B------:R-:W-:-:S13]  /*07e0*/  ISETP.NE.AND P0, PT, R2, 0x42, PT ;  /* 0x000000420200780c */ /* 0x000fda0003f05270 */
[----:B------:R-:W-:Y:S05]  /*07f0*/  @P0 BRA `(.L_x_30) ;  /* 0x0000000400600947 */ /* 0x000fea0003800000 */
[----:B------:R-:W-:Y:S01]  /*0800*/  IMAD.MOV.U32 R4, RZ, RZ, 0x14 ;  /* 0x00000014ff047424 */ /* 0x000fe200078e00ff */
[----:B------:R-:W-:Y:S06]  /*0810*/  BRA `(.L_x_29) ;  /* 0x0000000400747947 */ /* 0x000fec0003800000 */
.L_x_28:
[----:B------:R-:W-:-:S13]  /*0820*/  ISETP.NE.AND P0, PT, R2, 0x43, PT ;  /* 0x000000430200780c */ /* 0x000fda0003f05270 */
[----:B------:R-:W-:Y:S05]  /*0830*/  @!P0 BRA `(.L_x_31) ;  /* 0x0000000000208947 */ /* 0x000fea0003800000 */
[----:B------:R-:W-:-:S13]  /*0840*/  ISETP.NE.AND P0, PT, R2, 0x44, PT ;  /* 0x000000440200780c */ /* 0x000fda0003f05270 */
[----:B------:R-:W-:Y:S05]  /*0850*/  @!P0 BRA `(.L_x_32) ;  /* 0x0000000000108947 */ /* 0x000fea0003800000 */
[----:B------:R-:W-:-:S13]  /*0860*/  ISETP.NE.AND P0, PT, R2, 0x45, PT ;  /* 0x000000450200780c */ /* 0x000fda0003f05270 */
[----:B------:R-:W-:Y:S05]  /*0870*/  @P0 BRA `(.L_x_30) ;  /* 0x0000000400400947 */ /* 0x000fea0003800000 */
[----:B------:R-:W-:Y:S01]  /*0880*/  IMAD.MOV.U32 R4, RZ, RZ, 0x6 ;  /* 0x00000006ff047424 */ /* 0x000fe200078e00ff */
[----:B------:R-:W-:Y:S06]  /*0890*/  BRA `(.L_x_29) ;  /* 0x0000000400547947 */ /* 0x000fec0003800000 */
.L_x_32:
[----:B------:R-:W-:Y:S01]  /*08a0*/  IMAD.MOV.U32 R4, RZ, RZ, 0x3 ;  /* 0x00000003ff047424 */ /* 0x000fe200078e00ff */
[----:B------:R-:W-:Y:S06]  /*08b0*/  BRA `(.L_x_29) ;  /* 0x00000004004c7947 */ /* 0x000fec0003800000 */
.L_x_31:
[----:B------:R-:W-:Y:S01]  /*08c0*/  IMAD.MOV.U32 R4, RZ, RZ, 0x4 ;  /* 0x00000004ff047424 */ /* 0x000fe200078e00ff */
[----:B------:R-:W-:Y:S06]  /*08d0*/  BRA `(.L_x_29) ;  /* 0x0000000400447947 */ /* 0x000fec0003800000 */
.L_x_27:
[----:B------:R-:W-:-:S13]  /*08e0*/  ISETP.GT.AND P0, PT, R2, 0x48, PT ;  /* 0x000000480200780c */ /* 0x000fda0003f04270 */
[----:B------:R-:W-:Y:S05]  /*08f0*/  @P0 BRA `(.L_x_33) ;  /* 0x0000000000300947 */ /* 0x000fea0003800000 */
        /* <DEDUP_REMOVED lines=8> */
.L_x_35:
[----:B------:R-:W-:Y:S01]  /*0980*/  IMAD.MOV.U32 R4, RZ, RZ, 0x7 ;  /* 0x00000007ff047424 */ /* 0x000fe200078e00ff */
[----:B------:R-:W-:Y:S06]  /*0990*/  BRA `(.L_x_29) ;  /* 0x0000000400147947 */ /* 0x000fec0003800000 */
.L_x_34:
[----:B------:R-:W-:Y:S01]  /*09a0*/  IMAD.MOV.U32 R4, RZ, RZ, 0xd ;  /* 0x0000000dff047424 */ /* 0x000fe200078e00ff */
[----:B------:R-:W-:Y:S06]  /*09b0*/  BRA `(.L_x_29) ;  /* 0x00000004000c7947 */ /* 0x000fec0003800000 */
.L_x_33:
        /* <DEDUP_REMOVED lines=8> */
.L_x_37:
[----:B------:R-:W-:Y:S01]  /*0a40*/  IMAD.MOV.U32 R4, RZ, RZ, 0xb ;  /* 0x0000000bff047424 */ /* 0x000fe200078e00ff */
[----:B------:R-:W-:Y:S06]  /*0a50*/  BRA `(.L_x_29) ;  /* 0x0000000000e47947 */ /* 0x000fec0003800000 */
.L_x_36:
[----:B------:R-:W-:Y:S01]  /*0a60*/  IMAD.MOV.U32 R4, RZ, RZ, 0x9 ;  /* 0x00000009ff047424 */ /* 0x000fe200078e00ff */
[----:B------:R-:W-:Y:S06]  /*0a70*/  BRA `(.L_x_29) ;  /* 0x0000000000dc7947 */ /* 0x000fec0003800000 */
.L_x_26:
[----:B------:R-:W-:-:S13]  /*0a80*/  ISETP.GT.AND P0, PT, R2, 0x53, PT ;  /* 0x000000530200780c */ /* 0x000fda0003f04270 */
[----:B------:R-:W-:Y:S05]  /*0a90*/  @P0 BRA `(.L_x_38) ;  /* 0x0000000000680947 */ /* 0x000fea0003800000 */
        /* <DEDUP_REMOVED lines=10> */
.L_x_41:
[----:B------:R-:W-:Y:S01]  /*0b40*/  IMAD.MOV.U32 R4, RZ, RZ, 0x2 ;  /* 0x00000002ff047424 */ /* 0x000fe200078e00ff */
[----:B------:R-:W-:Y:S06]  /*0b50*/  BRA `(.L_x_29) ;  /* 0x0000000000a47947 */ /* 0x000fec0003800000 */
.L_x_40:
[----:B------:R-:W-:Y:S01]  /*0b60*/  IMAD.MOV.U32 R4, RZ, RZ, 0xc ;  /* 0x0000000cff047424 */ /* 0x000fe200078e00ff */
[----:B------:R-:W-:Y:S06]  /*0b70*/  BRA `(.L_x_29) ;  /* 0x00000000009c7947 */ /* 0x000fec0003800000 */
.L_x_39:
        /* <DEDUP_REMOVED lines=8> */
.L_x_43:
[----:B------:R-:W-:Y:S01]  /*0c00*/  IMAD.MOV.U32 R4, RZ, RZ, 0x1 ;  /* 0x00000001ff047424 */ /* 0x000fe200078e00ff */
[----:B------:R-:W-:Y:S06]  /*0c10*/  BRA `(.L_x_29) ;  /* 0x0000000000747947 */ /* 0x000fec0003800000 */
.L_x_42:
[----:B------:R-:W-:Y:S01]  /*0c20*/  IMAD.MOV.U32 R4, RZ, RZ, 0x5 ;  /* 0x00000005ff047424 */ /* 0x000fe200078e00ff */
[----:B------:R-:W-:Y:S06]  /*0c30*/  BRA `(.L_x_29) ;  /* 0x00000000006c7947 */ /* 0x000fec0003800000 */
.L_x_38:
        /* <DEDUP_REMOVED lines=10> */
.L_x_46:
[----:B------:R-:W-:Y:S01]  /*0ce0*/  IMAD.MOV.U32 R4, RZ, RZ, 0x13 ;  /* 0x00000013ff047424 */ /* 0x000fe200078e00ff */
[----:B------:R-:W-:Y:S06]  /*0cf0*/  BRA `(.L_x_29) ;  /* 0x00000000003c7947 */ /* 0x000fec0003800000 */
.L_x_45:
[----:B------:R-:W-:Y:S01]  /*0d00*/  IMAD.MOV.U32 R4, RZ, RZ, 0x10 ;  /* 0x00000010ff047424 */ /* 0x000fe200078e00ff */
[----:B------:R-:W-:Y:S06]  /*0d10*/  BRA `(.L_x_29) ;  /* 0x0000000000347947 */ /* 0x000fec0003800000 */
.L_x_44:
[----:B------:R-:W-:-:S13]  /*0d20*/  ISETP.NE.AND P0, PT, R2, 0x58, PT ;  /* 0x000000580200780c */ /* 0x000fda0003f05270 */
[----:B------:R-:W-:Y:S05]  /*0d30*/  @!P0 BRA `(.L_x_47) ;  /* 0x0000000000288947 */ /* 0x000fea0003800000 */
[----:B------:R-:W-:-:S13]  /*0d40*/  ISETP.NE.AND P0, PT, R2, 0x59, PT ;  /* 0x000000590200780c */ /* 0x000fda0003f05270 */
[----:B------:R-:W-:Y:S05]  /*0d50*/  @!P0 BRA `(.L_x_48) ;  /* 0x0000000000188947 */ /* 0x000fea0003800000 */
[----:B------:R-:W-:-:S13]  /*0d60*/  ISETP.NE.AND P0, PT, R2, 0x5a, PT ;  /* 0x0000005a0200780c */ /* 0x000fda0003f05270 */
[----:B------:R-:W-:Y:S05]  /*0d70*/  @!P0 BRA `(.L_x_49) ;  /* 0x0000000000088947 */ /* 0x000fea0003800000 */
.L_x_30:
[----:B------:R-:W-:Y:S01]  /*0d80*/  IMAD.MOV.U32 R4, RZ, RZ, 0x17 ;  /* 0x00000017ff047424 */ /* 0x000fe200078e00ff */
[----:B------:R-:W-:Y:S06]  /*0d90*/  BRA `(.L_x_29) ;  /* 0x0000000000147947 */ /* 0x000fec0003800000 */
.L_x_49:
[----:B------:R-:W-:Y:S01]  /*0da0*/  IMAD.MOV.U32 R4, RZ, RZ, 0x15 ;  /* 0x00000015ff047424 */ /* 0x000fe200078e00ff */
[----:B------:R-:W-:Y:S06]  /*0db0*/  BRA `(.L_x_29) ;  /* 0x00000000000c7947 */ /* 0x000fec0003800000 */
.L_x_48:
[----:B------:R-:W-:Y:S01]  /*0dc0*/  IMAD.MOV.U32 R4, RZ, RZ, 0x12 ;  /* 0x00000012ff047424 */ /* 0x000fe200078e00ff */
[----:B------:R-:W-:Y:S06]  /*0dd0*/  BRA `(.L_x_29) ;  /* 0x0000000000047947 */ /* 0x000fec0003800000 */
.L_x_47:
[----:B------:R-:W-:-:S07]  /*0de0*/  IMAD.MOV.U32 R4, RZ, RZ, 0x16 ;  /* 0x00000016ff047424 */ /* 0x000fce00078e00ff */
.L_x_29:
[----:B------:R-:W0:Y:S01]  /*0df0*/  LDC.64 R2, c[0x4][RZ] ;  /* 0x01000000ff027b82 */ /* 0x000e220000000a00 */
[----:B------:R-:W-:-:S05]  /*0e00*/  VIMNMX.U32 R5, PT, PT, R4, UR4, PT ;  /* 0x0000000404057c48 */ /* 0x000fca000bfe0000 */
[----:B0-----:R-:W-:Y:S01]  /*0e10*/  IMAD.WIDE.U32 R2, R5, 0xc8, R2 ;  /* 0x000000c805027825 */ /* 0x001fe200078e0002 */
[----:B------:R-:W-:-:S05]  /*0e20*/  VIMNMX.U32 R5, PT, PT, R4, UR4, !PT ;  /* 0x0000000404057c48 */ /* 0x000fca000ffe0000 */
[----:B------:R-:W-:-:S06]  /*0e30*/  IMAD.WIDE.U32 R2, R5, 0x4, R2 ;  /* 0x0000000405027825 */ /* 0x000fcc00078e0002 */
[----:B------:R-:W2:Y:S01]  /*0e40*/  LDG.E.U8.CONSTANT R2, desc[UR6][R2.64] ;  /* 0x0000000602027981 */ /* 0x000ea2000c1e9100 */
[----:B------:R-:W0:Y:S08]  /*0e50*/  LDC.64 R4, c[0x0][0x380] ;  /* 0x0000e000ff047b82 */ /* 0x000e300000000a00 */
[----:B------:R-:W1:Y:S01]  /*0e60*/  LDC.64 R6, c[0x0][0x3a0] ;  /* 0x0000e800ff067b82 */ /* 0x000e620000000a00 */
[----:B--2---:R-:W-:-:S04]  /*0e70*/  PRMT R8, R2, 0x8880, RZ ;  /* 0x0000888002087816 */ /* 0x004fc800000000ff */
[----:B------:R-:W-:-:S04]  /*0e80*/  PRMT R8, R8, 0x7710, RZ ;  /* 0x0000771008087816 */ /* 0x000fc800000000ff */
[----:B------:R-:W-:-:S05]  /*0e90*/  VIMNMX.S16x2 R8, PT, PT, R8, RZ, !PT ;  /* 0x000000ff08087248 */ /* 0x000fca0007fe0300 */
[----:B0-----:R0:W-:Y:S04]  /*0ea0*/  STG.E.U8 desc[UR6][R4.64], R8 ;  /* 0x0000000804007986 */ /* 0x0011e8000c101106 */
[----:B-1----:R-:W2:Y:S02]  /*0eb0*/  LDG.E.S8 R10, desc[UR6][R6.64] ;  /* 0x00000006060a7981 */ /* 0x002ea4000c1e1300 */
[----:B--2---:R-:W-:-:S05]  /*0ec0*/  VIMNMX.S16x2 R10, PT, PT, R8, R10, !PT ;  /* 0x0000000a080a7248 */ /* 0x004fca0007fe0300 */
[----:B------:R0:W-:Y:S02]  /*0ed0*/  STG.E.U8 desc[UR6][R6.64], R10 ;  /* 0x0000000a06007986 */ /* 0x0001e4000c101106 */
.L_x_1:
[----:B------:R-:W-:Y:S05]  /*0ee0*/  BSYNC.RECONVERGENT B0 ;  /* 0x0000000000007941 */ /* 0x000fea0003800200 */
.L_x_0:
[----:B------:R-:W1:Y:S01]  /*0ef0*/  LDCU UR4, c[0x0][0x3a8] ;  /* 0x00007500ff0477ac */ /* 0x000e620008000800 */
[----:B------:R-:W-:-:S05]  /*0f00*/  VIADD R13, R0, 0x1 ;  /* 0x00000001000d7836 */ /* 0x000fca0000000000 */
[----:B-1----:R-:W-:-:S13]  /*0f10*/  ISETP.GE.AND P0, PT, R13, UR4, PT ;  /* 0x000000040d007c0c */ /* 0x002fda000bf06270 */
[----:B------:R-:W-:Y:S05]  /*0f20*/  @P0 EXIT ;  /* 0x000000000000094d */ /* 0x000fea0003800000 */
[----:B0-----:R-:W0:Y:S01]  /*0f30*/  I2F.U32.RP R6, UR8 ;  /* 0x0000000800067d06 */ /* 0x001e220008209000 */
[----:B------:R-:W-:Y:S01]  /*0f40*/  VIADD R2, R13, UR8 ;  /* 0x000000080d027c36 */ /* 0x000fe20008000000 */
[----:B------:R-:W-:Y:S01]  /*0f50*/  LOP3.LUT R4, RZ, R0, RZ, 0x33, !PT ;  /* 0x00000000ff047212 */ /* 0x000fe200078e33ff */
[----:B------:R-:W-:Y:S01]  /*0f60*/  BSSY.RECONVERGENT B0, `(.L_x_50) ;  /* 0x0000110000007945 */ /* 0x000fe20003800200 */
[----:B------:R-:W-:Y:S02]  /*0f70*/  ISETP.NE.U32.AND P3, PT, RZ, UR8, PT ;  /* 0x00000008ff007c0c */ /* 0x000fe4000bf65070 */
[----:B------:R-:W-:-:S04]  /*0f80*/  VIMNMX.U32 R3, PT, PT, R2, UR4, !PT ;  /* 0x0000000402037c48 */ /* 0x000fc8000ffe0000 */
[----:B------:R-:W-:Y:S01]  /*0f90*/  IADD3 R3, PT, PT, R3, -UR8, R4 ;  /* 0x8000000803037c10 */ /* 0x000fe2000fffe004 */
[----:B------:R-:W-:-:S03]  /*0fa0*/  IMAD.MOV.U32 R4, RZ, RZ, RZ ;  /* 0x000000ffff047224 */ /* 0x000fc600078e00ff */
[C---:B------:R-:W-:Y:S01]  /*0fb0*/  ISETP.NE.AND P0, PT, R3.reuse, RZ, PT ;  /* 0x000000ff0300720c */ /* 0x040fe20003f05270 */
[----:B0-----:R-:W0:Y:S02]  /*0fc0*/  MUFU.RCP R6, R6 ;  /* 0x0000000600067308 */ /* 0x001e240000001000 */
[----:B0-----:R-:W-:Y:S02]  /*0fd0*/  VIADD R5, R6, 0xffffffe ;  /* 0x0ffffffe06057836 */ /* 0x001fe40000000000 */
[----:B------:R-:W-:-:S08]  /*0fe0*/  VIADD R6, R3, 0xffffffff ;  /* 0xffffffff03067836 */ /* 0x000fd00000000000 */
[----:B------:R-:W-:Y:S01]  /*0ff0*/  @!P0 IMAD.MOV R6, RZ, RZ, R3 ;  /* 0x000000ffff068224 */ /* 0x000fe200078e0203 */
[----:B------:R-:W0:Y:S02]  /*1000*/  F2I.FTZ.U32.TRUNC.NTZ R5, R5 ;  /* 0x0000000500057305 */ /* 0x000e24000021f000 */
[----:B0-----:R-:W-:-:S04]  /*1010*/  IMAD.MOV R7, RZ, RZ, -R5 ;  /* 0x000000ffff077224 */ /* 0x001fc800078e0a05 */
[----:B------:R-:W-:-:S04]  /*1020*/  IMAD R7, R7, UR8, RZ ;  /* 0x0000000807077c24 */ /* 0x000fc8000f8e02ff */
[----:B------:R-:W-:-:S06]  /*1030*/  IMAD.HI.U32 R5, R5, R7, R4 ;  /* 0x0000000705057227 */ /* 0x000fcc00078e0004 */
[----:B------:R-:W-:-:S04]  /*1040*/  IMAD.HI.U32 R4, R5, R6, RZ ;  /* 0x0000000605047227 */ /* 0x000fc800078e00ff */
[----:B------:R-:W-:-:S04]  /*1050*/  IMAD.MOV R3, RZ, RZ, -R4 ;  /* 0x000000ffff037224 */ /* 0x000fc800078e0a04 */
[----:B------:R-:W-:Y:S01]  /*1060*/  IMAD R6, R3, UR8, R6 ;  /* 0x0000000803067c24 */ /* 0x000fe2000f8e0206 */
[----:B------:R-:W-:-:S04]  /*1070*/  SEL R3, RZ, 0x1, !P0 ;  /* 0x00000001ff037807 */ /* 0x000fc80004000000 */
[----:B------:R-:W-:-:S13]  /*1080*/  ISETP.GE.U32.AND P1, PT, R6, UR8, PT ;  /* 0x0000000806007c0c */ /* 0x000fda000bf26070 */
[----:B------:R-:W-:Y:S02]  /*1090*/  @P1 VIADD R6, R6, -UR8 ;  /* 0x8000000806061c36 */ /* 0x000fe40008000000 */
[----:B------:R-:W-:-:S03]  /*10a0*/  @P1 VIADD R4, R4, 0x1 ;  /* 0x0000000104041836 */ /* 0x000fc60000000000 */
[----:B------:R-:W-:-:S13]  /*10b0*/  ISETP.GE.U32.AND P2, PT, R6, UR8, PT ;  /* 0x0000000806007c0c */ /* 0x000fda000bf46070 */
[----:B------:R-:W-:Y:S01]  /*10c0*/  @P2 VIADD R4, R4, 0x1 ;  /* 0x0000000104042836 */ /* 0x000fe20000000000 */
[----:B------:R-:W-:-:S05]  /*10d0*/  @!P3 LOP3.LUT R4, RZ, UR8, RZ, 0x33, !PT ;  /* 0x00000008ff04bc12 */ /* 0x000fca000f8e33ff */
[----:B------:R-:W-:-:S05]  /*10e0*/  IMAD.IADD R3, R3, 0x1, R4 ;  /* 0x0000000103037824 */ /* 0x000fca00078e0204 */
[----:B------:R-:W-:-:S04]  /*10f0*/  LOP3.LUT R4, R3, 0x1, RZ, 0xc0, !PT ;  /* 0x0000000103047812 */ /* 0x000fc800078ec0ff */
[----:B------:R-:W-:-:S13]  /*1100*/  ISETP.NE.U32.AND P0, PT, R4, 0x1, PT ;  /* 0x000000010400780c */ /* 0x000fda0003f05070 */
[----:B------:R-:W-:Y:S05]  /*1110*/  @!P0 BRA `(.L_x_51) ;  /* 0x0000000c00d08947 */ /* 0x000fea0003800000 */
[----:B------:R-:W0:Y:S01]  /*1120*/  LDCU.64 UR4, c[0x0][0x388] ;  /* 0x00007100ff0477ac */ /* 0x000e220008000a00 */
[----:B------:R-:W1:Y:S01]  /*1130*/  LDC.U8 R9, c[0x0][0x390] ;  /* 0x0000e400ff097b82 */ /* 0x000e620000000000 */
[----:B------:R-:W2:Y:S01]  /*1140*/  LDCU.64 UR10, c[0x0][0x398] ;  /* 0x00007300ff0a77ac */ /* 0x000ea20008000a00 */
[C---:B0-----:R-:W-:Y:S02]  /*1150*/  IADD3 R4, P0, PT, R0.reuse, UR4, RZ ;  /* 0x0000000400047c10 */ /* 0x041fe4000ff1e0ff */
[----:B--2---:R-:W-:-:S03]  /*1160*/  IADD3 R6, P1, PT, R0, UR10, RZ ;  /* 0x0000000a00067c10 */ /* 0x004fc6000ff3e0ff */
[----:B------:R-:W-:Y:S02]  /*1170*/  IMAD.X R5, RZ, RZ, UR5, P0 ;  /* 0x00000005ff057e24 */ /* 0x000fe400080e06ff */
[----:B------:R-:W-:-:S03]  /*1180*/  IMAD.X R7, RZ, RZ, UR11, P1 ;  /* 0x0000000bff077e24 */ /* 0x000fc600088e06ff */
[----:B------:R0:W5:Y:S04]  /*1190*/  LDG.E.U8 R8, desc[UR6][R4.64] ;  /* 0x0000000604087981 */ /* 0x000168000c1e1100 */
[----:B------:R0:W5:Y:S01]  /*11a0*/  LDG.E.U8 R6, desc[UR6][R6.64+0x1] ;  /* 0x0000010606067981 */ /* 0x000162000c1e1100 */
[----:B-1----:R-:W-:-:S04]  /*11b0*/  PRMT R9, R9, 0x8880, RZ ;  /* 0x0000888009097816 */ /* 0x002fc800000000ff */
[----:B------:R-:W-:-:S13]  /*11c0*/  ISETP.GT.AND P0, PT, R9, 0x4c, PT ;  /* 0x0000004c0900780c */ /* 0x000fda0003f04270 */
[----:B0-----:R-:W-:Y:S05]  /*11d0*/  @P0 BRA `(.L_x_52) ;  /* 0x0000000000c40947 */ /* 0x001fea0003800000 */
        /* <DEDUP_REMOVED lines=11> */
.L_x_54:
        /* <DEDUP_REMOVED lines=8> */
.L_x_58:
[----:B------:R-:W-:Y:S01]  /*1310*/  IMAD.MOV.U32 R7, RZ, RZ, 0x3 ;  /* 0x00000003ff077424 */ /* 0x000fe200078e00ff */
[----:B------:R-:W-:Y:S06]  /*1320*/  BRA `(.L_x_55) ;  /* 0x0000000400487947 */ /* 0x000fec0003800000 */
.L_x_57:
[----:B------:R-:W-:Y:S01]  /*1330*/  IMAD.MOV.U32 R7, RZ, RZ, 0x4 ;  /* 0x00000004ff077424 */ /* 0x000fe200078e00ff */
[----:B------:R-:W-:Y:S06]  /*1340*/  BRA `(.L_x_55) ;  /* 0x0000000400407947 */ /* 0x000fec0003800000 */
.L_x_53:
        /* <DEDUP_REMOVED lines=10> */
.L_x_61:
[----:B------:R-:W-:Y:S01]  /*13f0*/  IMAD.MOV.U32 R7, RZ, RZ, 0x7 ;  /* 0x00000007ff077424 */ /* 0x000fe200078e00ff */
[----:B------:R-:W-:Y:S06]  /*1400*/  BRA `(.L_x_55) ;  /* 0x0000000400107947 */ /* 0x000fec0003800000 */
.L_x_60:
[----:B------:R-:W-:Y:S01]  /*1410*/  IMAD.MOV.U32 R7, RZ, RZ, 0xd ;  /* 0x0000000dff077424 */ /* 0x000fe200078e00ff */
[----:B------:R-:W-:Y:S06]  /*1420*/  BRA `(.L_x_55) ;  /* 0x0000000400087947 */ /* 0x000fec0003800000 */
.L_x_59:
        /* <DEDUP_REMOVED lines=8> */
.L_x_63:
[----:B------:R-:W-:Y:S01]  /*14b0*/  IMAD.MOV.U32 R7, RZ, RZ, 0xb ;  /* 0x0000000bff077424 */ /* 0x000fe200078e00ff */
[----:B------:R-:W-:Y:S06]  /*14c0*/  BRA `(.L_x_55) ;  /* 0x0000000000e07947 */ /* 0x000fec0003800000 */
.L_x_62:
[----:B------:R-:W-:Y:S01]  /*14d0*/  IMAD.MOV.U32 R7, RZ, RZ, 0x9 ;  /* 0x00000009ff077424 */ /* 0x000fe200078e00ff */
[----:B------:R-:W-:Y:S06]  /*14e0*/  BRA `(.L_x_55) ;  /* 0x0000000000d87947 */ /* 0x000fec0003800000 */
.L_x_52:
        /* <DEDUP_REMOVED lines=12> */
.L_x_67:
[----:B------:R-:W-:Y:S01]  /*15b0*/  IMAD.MOV.U32 R7, RZ, RZ, 0x2 ;  /* 0x00000002ff077424 */ /* 0x000fe200078e00ff */
[----:B------:R-:W-:Y:S06]  /*15c0*/  BRA `(.L_x_55) ;  /* 0x0000000000a07947 */ /* 0x000fec0003800000 */
.L_x_66:
[----:B------:R-:W-:Y:S01]  /*15d0*/  IMAD.MOV.U32 R7, RZ, RZ, 0xc ;  /* 0x0000000cff077424 */ /* 0x000fe200078e00ff */
[----:B------:R-:W-:Y:S06]  /*15e0*/  BRA `(.L_x_55) ;  /* 0x0000000000987947 */ /* 0x000fec0003800000 */
.L_x_65:
        /* <DEDUP_REMOVED lines=8> */
.L_x_69:
[----:B------:R-:W-:Y:S01]  /*1670*/  IMAD.MOV.U32 R7, RZ, RZ, 0x1 ;  /* 0x00000001ff077424 */ /* 0x000fe200078e00ff */
[----:B------:R-:W-:Y:S06]  /*1680*/  BRA `(.L_x_55) ;  /* 0x0000000000707947 */ /* 0x000fec0003800000 */
.L_x_68:
[----:B------:R-:W-:Y:S01]  /*1690*/  IMAD.MOV.U32 R7, RZ, RZ, 0x5 ;  /* 0x00000005ff077424 */ /* 0x000fe200078e00ff */
[----:B------:R-:W-:Y:S06]  /*16a0*/  BRA `(.L_x_55) ;  /* 0x0000000000687947 */ /* 0x000fec0003800000 */
.L_x_64:
        /* <DEDUP_REMOVED lines=10> */
.L_x_72:
[----:B------:R-:W-:Y:S01]  /*1750*/  IMAD.MOV.U32 R7, RZ, RZ, 0x13 ;  /* 0x00000013ff077424 */ /* 0x000fe200078e00ff */
[----:B------:R-:W-:Y:S06]  /*1760*/  BRA `(.L_x_55) ;  /* 0x0000000000387947 */ /* 0x000fec0003800000 */
.L_x_71:
[----:B------:R-:W-:Y:S01]  /*1770*/  IMAD.MOV.U32 R7, RZ, RZ, 0x10 ;  /* 0x00000010ff077424 */ /* 0x000fe200078e00ff */
[----:B------:R-:W-:Y:S06]  /*1780*/  BRA `(.L_x_55) ;  /* 0x0000000000307947 */ /* 0x000fec0003800000 */
.L_x_70:
[----:B------:R-:W-:-:S13]  /*1790*/  ISETP.NE.AND P0, PT, R9, 0x58, PT ;  /* 0x000000580900780c */ /* 0x000fda0003f05270 */
[----:B------:R-:W-:Y:S05]  /*17a0*/  @!P0 BRA `(.L_x_73) ;  /* 0x0000000000248947 */ /* 0x000fea0003800000 */
[----:B------:R-:W-:-:S13]  /*17b0*/  ISETP.NE.AND P0, PT, R9, 0x5a, PT ;  /* 0x0000005a0900780c */ /* 0x000fda0003f05270 */
[----:B------:R-:W-:Y:S05]  /*17c0*/  @!P0 BRA `(.L_x_74) ;  /* 0x0000000000148947 */ /* 0x000fea0003800000 */
[----:B------:R-:W-:-:S13]  /*17d0*/  ISETP.NE.AND P0, PT, R9, 0x59, PT ;  /* 0x000000590900780c */ /* 0x000fda0003f05270 */
[----:B------:R-:W-:Y:S01]  /*17e0*/  @!P0 IMAD.MOV.U32 R7, RZ, RZ, 0x12 ;  /* 0x00000012ff078424 */ /* 0x000fe200078e00ff */
[----:B------:R-:W-:Y:S06]  /*17f0*/  @!P0 BRA `(.L_x_55) ;  /* 0x0000000000148947 */ /* 0x000fec0003800000 */
.L_x_56:
[----:B------:R-:W-:Y:S01]  /*1800*/  IMAD.MOV.U32 R7, RZ, RZ, 0x17 ;  /* 0x00000017ff077424 */ /* 0x000fe200078e00ff */
[----:B------:R-:W-:Y:S06]  /*1810*/  BRA `(.L_x_55) ;  /* 0x00000000000c7947 */ /* 0x000fec0003800000 */
.L_x_74:
[----:B------:R-:W-:Y:S01]  /*1820*/  IMAD.MOV.U32 R7, RZ, RZ, 0x15 ;  /* 0x00000015ff077424 */ /* 0x000fe200078e00ff */
[----:B------:R-:W-:Y:S06]  /*1830*/  BRA `(.L_x_55) ;  /* 0x0000000000047947 */ /* 0x000fec0003800000 */
.L_x_73:
[----:B------:R-:W-:-:S07]  /*1840*/  IMAD.MOV.U32 R7, RZ, RZ, 0x16 ;  /* 0x00000016ff077424 */ /* 0x000fce00078e00ff */
.L_x_55:
[----:B-----5:R-:W-:Y:S01]  /*1850*/  ISETP.GT.AND P0, PT, R6, 0x4c, PT ;  /* 0x0000004c0600780c */ /* 0x020fe20003f04270 */
[----:B------:R-:W-:-:S12]  /*1860*/  BSSY.RECONVERGENT B1, `(.L_x_75) ;  /* 0x0000069000017945 */ /* 0x000fd80003800200 */
        /* <DEDUP_REMOVED lines=12> */
.L_x_78:
        /* <DEDUP_REMOVED lines=8> */
.L_x_82:
[----:B------:R-:W-:Y:S01]  /*19b0*/  IMAD.MOV.U32 R10, RZ, RZ, 0x3 ;  /* 0x00000003ff0a7424 */ /* 0x000fe200078e00ff */
[----:B------:R-:W-:Y:S06]  /*19c0*/  BRA `(.L_x_79) ;  /* 0x0000000400487947 */ /* 0x000fec0003800000 */
.L_x_81:
[----:B------:R-:W-:Y:S01]  /*19d0*/  IMAD.MOV.U32 R10, RZ, RZ, 0x4 ;  /* 0x00000004ff0a7424 */ /* 0x000fe200078e00ff */
[----:B------:R-:W-:Y:S06]  /*19e0*/  BRA `(.L_x_79) ;  /* 0x0000000400407947 */ /* 0x000fec0003800000 */
.L_x_77:
        /* <DEDUP_REMOVED lines=10> */
.L_x_85:
[----:B------:R-:W-:Y:S01]  /*1a90*/  IMAD.MOV.U32 R10, RZ, RZ, 0x7 ;  /* 0x00000007ff0a7424 */ /* 0x000fe200078e00ff */
[----:B------:R-:W-:Y:S06]  /*1aa0*/  BRA `(.L_x_79) ;  /* 0x0000000400107947 */ /* 0x000fec0003800000 */
.L_x_84:
[----:B------:R-:W-:Y:S01]  /*1ab0*/  IMAD.MOV.U32 R10, RZ, RZ, 0xd ;  /* 0x0000000dff0a7424 */ /* 0x000fe200078e00ff */
[----:B------:R-:W-:Y:S06]  /*1ac0*/  BRA `(.L_x_79) ;  /* 0x0000000400087947 */ /* 0x000fec0003800000 */
.L_x_83:
        /* <DEDUP_REMOVED lines=8> */
.L_x_87:
[----:B------:R-:W-:Y:S01]  /*1b50*/  IMAD.MOV.U32 R10, RZ, RZ, 0xb ;  /* 0x0000000bff0a7424 */ /* 0x000fe200078e00ff */
[----:B------:R-:W-:Y:S06]  /*1b60*/  BRA `(.L_x_79) ;  /* 0x0000000000e07947 */ /* 0x000fec0003800000 */
.L_x_86:
[----:B------:R-:W-:Y:S01]  /*1b70*/  IMAD.MOV.U32 R10, RZ, RZ, 0x9 ;  /* 0x00000009ff0a7424 */ /* 0x000fe200078e00ff */
[----:B------:R-:W-:Y:S06]  /*1b80*/  BRA `(.L_x_79) ;  /* 0x0000000000d87947 */ /* 0x000fec0003800000 */
.L_x_76:
        /* <DEDUP_REMOVED lines=12> */
.L_x_91:
[----:B------:R-:W-:Y:S01]  /*1c50*/  IMAD.MOV.U32 R10, RZ, RZ, 0x2 ;  /* 0x00000002ff0a7424 */ /* 0x000fe200078e00ff */
[----:B------:R-:W-:Y:S06]  /*1c60*/  BRA `(.L_x_79) ;  /* 0x0000000000a07947 */ /* 0x000fec0003800000 */
.L_x_90:
[----:B------:R-:W-:Y:S01]  /*1c70*/  IMAD.MOV.U32 R10, RZ, RZ, 0xc ;  /* 0x0000000cff0a7424 */ /* 0x000fe200078e00ff */
[----:B------:R-:W-:Y:S06]  /*1c80*/  BRA `(.L_x_79) ;  /* 0x0000000000987947 */ /* 0x000fec0003800000 */
.L_x_89:
        /* <DEDUP_REMOVED lines=8> */
.L_x_93:
[----:B------:R-:W-:Y:S01]  /*1d10*/  IMAD.MOV.U32 R10, RZ, RZ, 0x1 ;  /* 0x00000001ff0a7424 */ /* 0x000fe200078e00ff */
[----:B------:R-:W-:Y:S06]  /*1d20*/  BRA `(.L_x_79) ;  /* 0x0000000000707947 */ /* 0x000fec0003800000 */
.L_x_92:
[----:B------:R-:W-:Y:S01]  /*1d30*/  IMAD.MOV.U32 R10, RZ, RZ, 0x5 ;  /* 0x00000005ff0a7424 */ /* 0x000fe200078e00ff */
[----:B------:R-:W-:Y:S06]  /*1d40*/  BRA `(.L_x_79) ;  /* 0x0000000000687947 */ /* 0x000fec0003800000 */
.L_x_88:
        /* <DEDUP_REMOVED lines=10> */
.L_x_96:
[----:B------:R-:W-:Y:S01]  /*1df0*/  IMAD.MOV.U32 R10, RZ, RZ, 0x13 ;  /* 0x00000013ff0a7424 */ /* 0x000fe200078e00ff */
[----:B------:R-:W-:Y:S06]  /*1e00*/  BRA `(.L_x_79) ;  /* 0x0000000000387947 */ /* 0x000fec0003800000 */
.L_x_95:
[----:B------:R-:W-:Y:S01]  /*1e10*/  IMAD.MOV.U32 R10, RZ, RZ, 0x10 ;  /* 0x00000010ff0a7424 */ /* 0x000fe200078e00ff */
[----:B------:R-:W-:Y:S06]  /*1e20*/  BRA `(.L_x_79) ;  /* 0x0000000000307947 */ /* 0x000fec0003800000 */
.L_x_94:
[----:B------:R-:W-:-:S13]  /*1e30*/  ISETP.NE.AND P0, PT, R6, 0x58, PT ;  /* 0x000000580600780c */ /* 0x000fda0003f05270 */
[----:B------:R-:W-:Y:S05]  /*1e40*/  @!P0 BRA `(.L_x_97) ;  /* 0x0000000000248947 */ /* 0x000fea0003800000 */
[----:B------:R-:W-:-:S13]  /*1e50*/  ISETP.NE.AND P0, PT, R6, 0x5a, PT ;  /* 0x0000005a0600780c */ /* 0x000fda0003f05270 */
[----:B------:R-:W-:Y:S05]  /*1e60*/  @!P0 BRA `(.L_x_98) ;  /* 0x0000000000148947 */ /* 0x000fea0003800000 */
[----:B------:R-:W-:-:S13]  /*1e70*/  ISETP.NE.AND P0, PT, R6, 0x59, PT ;  /* 0x000000590600780c */ /* 0x000fda0003f05270 */
[----:B------:R-:W-:Y:S01]  /*1e80*/  @!P0 IMAD.MOV.U32 R10, RZ, RZ, 0x12 ;  /* 0x00000012ff0a8424 */ /* 0x000fe200078e00ff */
[----:B------:R-:W-:Y:S06]  /*1e90*/  @!P0 BRA `(.L_x_79) ;  /* 0x0000000000148947 */ /* 0x000fec0003800000 */
.L_x_80:
[----:B------:R-:W-:Y:S01]  /*1ea0*/  IMAD.MOV.U32 R10, RZ, RZ, 0x17 ;  /* 0x00000017ff0a7424 */ /* 0x000fe200078e00ff */
[----:B------:R-:W-:Y:S06]  /*1eb0*/  BRA `(.L_x_79) ;  /* 0x00000000000c7947 */ /* 0x000fec0003800000 */
.L_x_98:
[----:B------:R-:W-:Y:S01]  /*1ec0*/  IMAD.MOV.U32 R10, RZ, RZ, 0x15 ;  /* 0x00000015ff0a7424 */ /* 0x000fe200078e00ff */
[----:B------:R-:W-:Y:S06]  /*1ed0*/  BRA `(.L_x_79) ;  /* 0x0000000000047947 */ /* 0x000fec0003800000 */
.L_x_97:
[----:B------:R-:W-:-:S07]  /*1ee0*/  IMAD.MOV.U32 R10, RZ, RZ, 0x16 ;  /* 0x00000016ff0a7424 */ /* 0x000fce00078e00ff */
.L_x_79:
[----:B------:R-:W-:Y:S05]  /*1ef0*/  BSYNC.RECONVERGENT B1 ;  /* 0x0000000000017941 */ /* 0x000fea0003800200 */
.L_x_75:
[----:B------:R-:W0:Y:S01]  /*1f00*/  LDC.64 R4, c[0x4][RZ] ;  /* 0x01000000ff047b82 */ /* 0x000e220000000a00 */
[CC--:B------:R-:W-:Y:S01]  /*1f10*/  VIMNMX.U32 R9, PT, PT, R10.reuse, R7.reuse, PT ;  /* 0x000000070a097248 */ /* 0x0c0fe20003fe0000 */
[----:B------:R-:W1:Y:S01]  /*1f20*/  LDCU.64 UR4, c[0x0][0x380] ;  /* 0x00007000ff0477ac */ /* 0x000e620008000a00 */
[----:B------:R-:W-:Y:S01]  /*1f30*/  VIMNMX.U32 R7, PT, PT, R10, R7, !PT ;  /* 0x000000070a077248 */ /* 0x000fe20007fe0000 */
[----:B------:R-:W2:Y:S02]  /*1f40*/  LDCU.64 UR10, c[0x0][0x3a0] ;  /* 0x00007400ff0a77ac */ /* 0x000ea40008000a00 */
[----:B0-----:R-:W-:-:S04]  /*1f50*/  IMAD.WIDE.U32 R4, R9, 0xc8, R4 ;  /* 0x000000c809047825 */ /* 0x001fc800078e0004 */
[----:B------:R-:W-:-:S06]  /*1f60*/  IMAD.WIDE.U32 R4, R7, 0x4, R4 ;  /* 0x0000000407047825 */ /* 0x000fcc00078e0004 */
[----:B------:R-:W3:Y:S01]  /*1f70*/  LDG.E.U8.CONSTANT R5, desc[UR6][R4.64] ;  /* 0x0000000604057981 */ /* 0x000ee2000c1e9100 */
[----:B--2---:R-:W-:-:S05]  /*1f80*/  IADD3 R6, P1, PT, R0, UR10, RZ ;  /* 0x0000000a00067c10 */ /* 0x004fca000ff3e0ff */
[----:B------:R-:W-:Y:S02]  /*1f90*/  IMAD.X R7, RZ, RZ, UR11, P1 ;  /* 0x0000000bff077e24 */ /* 0x000fe400088e06ff */
[----:B---3--:R-:W-:-:S05]  /*1fa0*/  IMAD.IADD R8, R8, 0x1, R5 ;  /* 0x0000000108087824 */ /* 0x008fca00078e0205 */
[----:B------:R-:W-:-:S04]  /*1fb0*/  PRMT R8, R8, 0x8880, RZ ;  /* 0x0000888008087816 */ /* 0x000fc800000000ff */
[----:B------:R-:W-:Y:S02]  /*1fc0*/  PRMT R10, R8, 0x7710, RZ ;  /* 0x00007710080a7816 */ /* 0x000fe400000000ff */
[----:B-1----:R-:W-:Y:S02]  /*1fd0*/  IADD3 R8, P0, PT, R0, UR4, RZ ;  /* 0x0000000400087c10 */ /* 0x002fe4000ff1e0ff */
[----:B------:R-:W-:-:S03]  /*1fe0*/  VIMNMX.S16x2 R0, PT, PT, R10, RZ, !PT ;  /* 0x000000ff0a007248 */ /* 0x000fc60007fe0300 */
[----:B------:R-:W-:Y:S01]  /*1ff0*/  IMAD.X R9, RZ, RZ, UR5, P0 ;  /* 0x00000005ff097e24 */ /* 0x000fe200080e06ff */
[----:B------:R-:W-:-:S05]  /*2000*/  PRMT R4, R0, 0x7610, R4 ;  /* 0x0000761000047816 */ /* 0x000fca0000000004 */
[----:B------:R0:W-:Y:S04]  /*2010*/  STG.E.U8 desc[UR6][R8.64+0x1], R4 ;  /* 0x0000010408007986 */ /* 0x0001e8000c101106 */
[----:B------:R-:W2:Y:S01]  /*2020*/  LDG.E.S8 R0, desc[UR6][R6.64+0x1] ;  /* 0x0000010606007981 */ /* 0x000ea2000c1e1300 */
[----:B------:R-:W-:Y:S01]  /*2030*/  IMAD.MOV.U32 R13, RZ, RZ, R2 ;  /* 0x000000ffff0d7224 */ /* 0x000fe200078e0002 */
[----:B--2---:R-:W-:-:S05]  /*2040*/  VIMNMX.S16x2 R0, PT, PT, R10, R0, !PT ;  /* 0x000000000a007248 */ /* 0x004fca0007fe0300 */
[----:B------:R0:W-:Y:S02]  /*2050*/  STG.E.U8 desc[UR6][R6.64+0x1], R0 ;  /* 0x0000010006007986 */ /* 0x0001e4000c101106 */
.L_x_51:
[----:B------:R-:W-:Y:S05]  /*2060*/  BSYNC.RECONVERGENT B0 ;  /* 0x0000000000007941 */ /* 0x000fea0003800200 */
.L_x_50:
[----:B------:R-:W-:-:S13]  /*2070*/  ISETP.NE.AND P0, PT, R3, RZ, PT ;  /* 0x000000ff0300720c */ /* 0x000fda0003f05270 */
[----:B------:R-:W-:Y:S05]  /*2080*/  @!P0 EXIT ;  /* 0x000000000000894d */ /* 0x000fea0003800000 */
[----:B------:R-:W1:Y:S01]  /*2090*/  LDCU.U8 UR4, c[0x0][0x390] ;  /* 0x00007200ff0477ac */ /* 0x000e620008000000 */
[----:B------:R-:W2:Y:S01]  /*20a0*/  LDC.64 R2, c[0x4][RZ] ;  /* 0x01000000ff027b82 */ /* 0x000ea20000000a00 */
[----:B------:R-:W3:Y:S01]  /*20b0*/  LDCU.U8 UR5, c[0x0][0x390] ;  /* 0x00007200ff0577ac */ /* 0x000ee20008000000 */
[----:B------:R-:W4:Y:S06]  /*20c0*/  LDCU UR9, c[0x0][0x3a8] ;  /* 0x00007500ff0977ac */ /* 0x000f2c0008000800 */
[----:B0-----:R-:W0:Y:S08]  /*20d0*/  LDC.64 R4, c[0x0][0x388] ;  /* 0x0000e200ff047b82 */ /* 0x001e300000000a00 */
[----:B------:R-:W0:Y:S01]  /*20e0*/  LDC.64 R6, c[0x0][0x398] ;  /* 0x0000e600ff067b82 */ /* 0x000e220000000a00 */
[----:B-1----:R-:W-:-:S04]  /*20f0*/  UPRMT UR4, UR4, 0x8880, URZ ;  /* 0x0000888004047896 */ /* 0x002fc800080000ff */
[----:B------:R-:W-:-:S03]  /*2100*/  UISETP.GT.AND UP0, UPT, UR4, 0x4c, UPT ;  /* 0x0000004c0400788c */ /* 0x000fc6000bf04270 */
[----:B------:R-:W1:Y:S03]  /*2110*/  LDC.64 R8, c[0x0][0x380] ;  /* 0x0000e000ff087b82 */ /* 0x000e660000000a00 */
[----:B------:R-:W-:-:S05]  /*2120*/  PLOP3.LUT P0, PT, PT, PT, UP0, 0x80, 0x8 ;  /* 0x000000000008781c */ /* 0x000fca0003f0f008 */
[----:B---34-:R-:W0:Y:S08]  /*2130*/  LDC.64 R10, c[0x0][0x3a0] ;  /* 0x0000e800ff0a7b82 */ /* 0x018e300000000a00 */
.L_x_197:
[C---:B0-----:R-:W-:Y:S02]  /*2140*/  IADD3 R14, P1, PT, R13.reuse, R4, RZ ;  /* 0x000000040d0e7210 */ /* 0x041fe40007f3e0ff */
[----:B---3--:R-:W-:-:S03]  /*2150*/  IADD3 R16, P2, PT, R13, R6, RZ ;  /* 0x000000060d107210 */ /* 0x008fc60007f5e0ff */
[----:B------:R-:W-:Y:S02]  /*2160*/  IMAD.X R15, RZ, RZ, R5, P1 ;  /* 0x000000ffff0f7224 */ /* 0x000fe400008e0605 */
[----:B------:R-:W-:-:S03]  /*2170*/  IMAD.X R17, RZ, RZ, R7, P2 ;  /* 0x000000ffff117224 */ /* 0x000fc600010e0607 */
[----:B------:R0:W5:Y:S04]  /*2180*/  LDG.E.U8 R19, desc[UR6][R14.64+-0x1] ;  /* 0xffffff060e137981 */ /* 0x000168000c1e1100 */
[----:B------:R0:W5:Y:S01]  /*2190*/  LDG.E.U8 R16, desc[UR6][R16.64] ;  /* 0x0000000610107981 */ /* 0x000162000c1e1100 */
[----:B------:R-:W-:Y:S04]  /*21a0*/  BSSY.RECONVERGENT B0, `(.L_x_99) ;  /* 0x000006e000007945 */ /* 0x000fe80003800200 */
[----:B------:R-:W-:Y:S05]  /*21b0*/  @P0 BRA `(.L_x_100) ;  /* 0x0000000000cc0947 */ /* 0x000fea0003800000 */
[----:B------:R-:W-:-:S06]  /*21c0*/  UPRMT UR4, UR5, 0x8880, URZ ;  /* 0x0000888005047896 */ /* 0x000fcc00080000ff */
[----:B------:R-:W-:-:S05]  /*21d0*/  IMAD.U32 R22, RZ, RZ, UR4 ;  /* 0x00000004ff167e24 */ /* 0x000fca000f8e00ff */
        /* <DEDUP_REMOVED lines=11> */
.L_x_102:
        /* <DEDUP_REMOVED lines=8> */
.L_x_106:
[----:B------:R-:W-:Y:S01]  /*2310*/  IMAD.MOV.U32 R0, RZ, RZ, 0x3 ;  /* 0x00000003ff007424 */ /* 0x000fe200078e00ff */
[----:B------:R-:W-:Y:S06]  /*2320*/  BRA `(.L_x_103) ;  /* 0x0000000400547947 */ /* 0x000fec0003800000 */
.L_x_105:
[----:B------:R-:W-:Y:S01]  /*2330*/  IMAD.MOV.U32 R0, RZ, RZ, 0x4 ;  /* 0x00000004ff007424 */ /* 0x000fe200078e00ff */
[----:B------:R-:W-:Y:S06]  /*2340*/  BRA `(.L_x_103) ;  /* 0x00000004004c7947 */ /* 0x000fec0003800000 */
.L_x_101:
        /* <DEDUP_REMOVED lines=10> */
.L_x_109:
[----:B------:R-:W-:Y:S01]  /*23f0*/  IMAD.MOV.U32 R0, RZ, RZ, 0x7 ;  /* 0x00000007ff007424 */ /* 0x000fe200078e00ff */
[----:B------:R-:W-:Y:S06]  /*2400*/  BRA `(.L_x_103) ;  /* 0x00000004001c7947 */ /* 0x000fec0003800000 */
.L_x_108:
[----:B------:R-:W-:Y:S01]  /*2410*/  IMAD.MOV.U32 R0, RZ, RZ, 0xd ;  /* 0x0000000dff007424 */ /* 0x000fe200078e00ff */
[----:B------:R-:W-:Y:S06]  /*2420*/  BRA `(.L_x_103) ;  /* 0x0000000400147947 */ /* 0x000fec0003800000 */
.L_x_107:
        /* <DEDUP_REMOVED lines=8> */
.L_x_111:
[----:B------:R-:W-:Y:S01]  /*24b0*/  IMAD.MOV.U32 R0, RZ, RZ, 0xb ;  /* 0x0000000bff007424 */ /* 0x000fe200078e00ff */
[----:B------:R-:W-:Y:S06]  /*24c0*/  BRA `(.L_x_103) ;  /* 0x0000000000ec7947 */ /* 0x000fec0003800000 */
.L_x_110:
[----:B------:R-:W-:Y:S01]  /*24d0*/  IMAD.MOV.U32 R0, RZ, RZ, 0x9 ;  /* 0x00000009ff007424 */ /* 0x000fe200078e00ff */
[----:B------:R-:W-:Y:S06]  /*24e0*/  BRA `(.L_x_103) ;  /* 0x0000000000e47947 */ /* 0x000fec0003800000 */
.L_x_100:
[----:B------:R-:W-:-:S06]  /*24f0*/  UPRMT UR4, UR5, 0x8880, URZ ;  /* 0x0000888005047896 */ /* 0x000fcc00080000ff */
[----:B------:R-:W-:-:S05]  /*2500*/  IMAD.U32 R22, RZ, RZ, UR4 ;  /* 0x00000004ff167e24 */ /* 0x000fca000f8e00ff */
        /* <DEDUP_REMOVED lines=12> */
.L_x_115:
[----:B------:R-:W-:Y:S01]  /*25d0*/  IMAD.MOV.U32 R0, RZ, RZ, 0x2 ;  /* 0x00000002ff007424 */ /* 0x000fe200078e00ff */
[----:B------:R-:W-:Y:S06]  /*25e0*/  BRA `(.L_x_103) ;  /* 0x0000000000a47947 */ /* 0x000fec0003800000 */
.L_x_114:
[----:B------:R-:W-:Y:S01]  /*25f0*/  IMAD.MOV.U32 R0, RZ, RZ, 0xc ;  /* 0x0000000cff007424 */ /* 0x000fe200078e00ff */
[----:B------:R-:W-:Y:S06]  /*2600*/  BRA `(.L_x_103) ;  /* 0x00000000009c7947 */ /* 0x000fec0003800000 */
.L_x_113:
        /* <DEDUP_REMOVED lines=8> */
.L_x_117:
[----:B------:R-:W-:Y:S01]  /*2690*/  IMAD.MOV.U32 R0, RZ, RZ, 0x1 ;  /* 0x00000001ff007424 */ /* 0x000fe200078e00ff */
[----:B------:R-:W-:Y:S06]  /*26a0*/  BRA `(.L_x_103) ;  /* 0x0000000000747947 */ /* 0x000fec0003800000 */
.L_x_116:
[----:B------:R-:W-:Y:S01]  /*26b0*/  IMAD.MOV.U32 R0, RZ, RZ, 0x5 ;  /* 0x00000005ff007424 */ /* 0x000fe200078e00ff */
[----:B------:R-:W-:Y:S06]  /*26c0*/  BRA `(.L_x_103) ;  /* 0x00000000006c7947 */ /* 0x000fec0003800000 */
.L_x_112:
        /* <DEDUP_REMOVED lines=10> */
.L_x_120:
[----:B------:R-:W-:Y:S01]  /*2770*/  IMAD.MOV.U32 R0, RZ, RZ, 0x13 ;  /* 0x00000013ff007424 */ /* 0x000fe200078e00ff */
[----:B------:R-:W-:Y:S06]  /*2780*/  BRA `(.L_x_103) ;  /* 0x00000000003c7947 */ /* 0x000fec0003800000 */
.L_x_119:
[----:B------:R-:W-:Y:S01]  /*2790*/  IMAD.MOV.U32 R0, RZ, RZ, 0x10 ;  /* 0x00000010ff007424 */ /* 0x000fe200078e00ff */
[----:B------:R-:W-:Y:S06]  /*27a0*/  BRA `(.L_x_103) ;  /* 0x0000000000347947 */ /* 0x000fec0003800000 */
.L_x_118:
[----:B------:R-:W-:-:S13]  /*27b0*/  ISETP.NE.AND P0, PT, R22, 0x58, PT ;  /* 0x000000581600780c */ /* 0x000fda0003f05270 */
[----:B------:R-:W-:Y:S05]  /*27c0*/  @!P0 BRA `(.L_x_121) ;  /* 0x0000000000288947 */ /* 0x000fea0003800000 */
[----:B------:R-:W-:-:S13]  /*27d0*/  ISETP.NE.AND P0, PT, R22, 0x59, PT ;  /* 0x000000591600780c */ /* 0x000fda0003f05270 */
[----:B------:R-:W-:Y:S05]  /*27e0*/  @!P0 BRA `(.L_x_122) ;  /* 0x0000000000188947 */ /* 0x000fea0003800000 */
[----:B------:R-:W-:-:S13]  /*27f0*/  ISETP.NE.AND P0, PT, R22, 0x5a, PT ;  /* 0x0000005a1600780c */ /* 0x000fda0003f05270 */
[----:B------:R-:W-:Y:S05]  /*2800*/  @!P0 BRA `(.L_x_123) ;  /* 0x0000000000088947 */ /* 0x000fea0003800000 */
.L_x_104:
[----:B------:R-:W-:Y:S01]  /*2810*/  IMAD.MOV.U32 R0, RZ, RZ, 0x17 ;  /* 0x00000017ff007424 */ /* 0x000fe200078e00ff */
[----:B------:R-:W-:Y:S06]  /*2820*/  BRA `(.L_x_103) ;  /* 0x0000000000147947 */ /* 0x000fec0003800000 */
.L_x_123:
[----:B------:R-:W-:Y:S01]  /*2830*/  IMAD.MOV.U32 R0, RZ, RZ, 0x15 ;  /* 0x00000015ff007424 */ /* 0x000fe200078e00ff */
[----:B------:R-:W-:Y:S06]  /*2840*/  BRA `(.L_x_103) ;  /* 0x00000000000c7947 */ /* 0x000fec0003800000 */
.L_x_122:
[----:B------:R-:W-:Y:S01]  /*2850*/  IMAD.MOV.U32 R0, RZ, RZ, 0x12 ;  /* 0x00000012ff007424 */ /* 0x000fe200078e00ff */
[----:B------:R-:W-:Y:S06]  /*2860*/  BRA `(.L_x_103) ;  /* 0x0000000000047947 */ /* 0x000fec0003800000 */
.L_x_121:
[----:B------:R-:W-:-:S07]  /*2870*/  IMAD.MOV.U32 R0, RZ, RZ, 0x16 ;  /* 0x00000016ff007424 */ /* 0x000fce00078e00ff */
.L_x_103:
[----:B------:R-:W-:Y:S05]  /*2880*/  BSYNC.RECONVERGENT B0 ;  /* 0x0000000000007941 */ /* 0x000fea0003800200 */
.L_x_99:
        /* <DEDUP_REMOVED lines=8> */
[----:B0-----:R-:W-:-:S12]  /*2910*/  IMAD.MOV.U32 R17, RZ, RZ, RZ ;  /* 0x000000ffff117224 */ /* 0x001fd800078e00ff */
[----:B------:R-:W-:Y:S05]  /*2920*/  @!P0 BRA `(.L_x_128) ;  /* 0x0000000400848947 */ /* 0x000fea0003800000 */
[----:B------:R-:W-:-:S13]  /*2930*/  ISETP.NE.AND P0, PT, R16, 0x42, PT ;  /* 0x000000421000780c */ /* 0x000fda0003f05270 */
[----:B------:R-:W-:Y:S05]  /*2940*/  @P0 BRA `(.L_x_129) ;  /* 0x0000000400600947 */ /* 0x000fea0003800000 */
[----:B------:R-:W-:Y:S01]  /*2950*/  IMAD.MOV.U32 R17, RZ, RZ, 0x14 ;  /* 0x00000014ff117424 */ /* 0x000fe200078e00ff */
[----:B------:R-:W-:Y:S06]  /*2960*/  BRA `(.L_x_128) ;  /* 0x0000000400747947 */ /* 0x000fec0003800000 */
.L_x_127:
[----:B------:R-:W-:-:S13]  /*2970*/  ISETP.NE.AND P0, PT, R16, 0x43, PT ;  /* 0x000000431000780c */ /* 0x000fda0003f05270 */
[----:B------:R-:W-:Y:S05]  /*2980*/  @!P0 BRA `(.L_x_130) ;  /* 0x0000000000208947 */ /* 0x000fea0003800000 */
[----:B------:R-:W-:-:S13]  /*2990*/  ISETP.NE.AND P0, PT, R16, 0x44, PT ;  /* 0x000000441000780c */ /* 0x000fda0003f05270 */
[----:B------:R-:W-:Y:S05]  /*29a0*/  @!P0 BRA `(.L_x_131) ;  /* 0x0000000000108947 */ /* 0x000fea0003800000 */
[----:B------:R-:W-:-:S13]  /*29b0*/  ISETP.NE.AND P0, PT, R16, 0x45, PT ;  /* 0x000000451000780c */ /* 0x000fda0003f05270 */
[----:B------:R-:W-:Y:S05]  /*29c0*/  @P0 BRA `(.L_x_129) ;  /* 0x0000000400400947 */ /* 0x000fea0003800000 */
[----:B0-----:R-:W-:Y:S01]  /*29d0*/  IMAD.MOV.U32 R17, RZ, RZ, 0x6 ;  /* 0x00000006ff117424 */ /* 0x001fe200078e00ff */
[----:B------:R-:W-:Y:S06]  /*29e0*/  BRA `(.L_x_128) ;  /* 0x0000000400547947 */ /* 0x000fec0003800000 */
.L_x_131:
[----:B0-----:R-:W-:Y:S01]  /*29f0*/  IMAD.MOV.U32 R17, RZ, RZ, 0x3 ;  /* 0x00000003ff117424 */ /* 0x001fe200078e00ff */
[----:B------:R-:W-:Y:S06]  /*2a00*/  BRA `(.L_x_128) ;  /* 0x00000004004c7947 */ /* 0x000fec0003800000 */
.L_x_130:
[----:B0-----:R-:W-:Y:S01]  /*2a10*/  IMAD.MOV.U32 R17, RZ, RZ, 0x4 ;  /* 0x00000004ff117424 */ /* 0x001fe200078e00ff */
[----:B------:R-:W-:Y:S06]  /*2a20*/  BRA `(.L_x_128) ;  /* 0x0000000400447947 */ /* 0x000fec0003800000 */
.L_x_126:
        /* <DEDUP_REMOVED lines=10> */
.L_x_134:
[----:B0-----:R-:W-:Y:S01]  /*2ad0*/  IMAD.MOV.U32 R17, RZ, RZ, 0x7 ;  /* 0x00000007ff117424 */ /* 0x001fe200078e00ff */
[----:B------:R-:W-:Y:S06]  /*2ae0*/  BRA `(.L_x_128) ;  /* 0x0000000400147947 */ /* 0x000fec0003800000 */
.L_x_133:
[----:B0-----:R-:W-:Y:S01]  /*2af0*/  IMAD.MOV.U32 R17, RZ, RZ, 0xd ;  /* 0x0000000dff117424 */ /* 0x001fe200078e00ff */
[----:B------:R-:W-:Y:S06]  /*2b00*/  BRA `(.L_x_128) ;  /* 0x00000004000c7947 */ /* 0x000fec0003800000 */
.L_x_132:
        /* <DEDUP_REMOVED lines=8> */
.L_x_136:
[----:B0-----:R-:W-:Y:S01]  /*2b90*/  IMAD.MOV.U32 R17, RZ, RZ, 0xb ;  /* 0x0000000bff117424 */ /* 0x001fe200078e00ff */
[----:B------:R-:W-:Y:S06]  /*2ba0*/  BRA `(.L_x_128) ;  /* 0x0000000000e47947 */ /* 0x000fec0003800000 */
.L_x_135:
[----:B0-----:R-:W-:Y:S01]  /*2bb0*/  IMAD.MOV.U32 R17, RZ, RZ, 0x9 ;  /* 0x00000009ff117424 */ /* 0x001fe200078e00ff */
[----:B------:R-:W-:Y:S06]  /*2bc0*/  BRA `(.L_x_128) ;  /* 0x0000000000dc7947 */ /* 0x000fec0003800000 */
.L_x_125:
        /* <DEDUP_REMOVED lines=12> */
.L_x_140:
[----:B0-----:R-:W-:Y:S01]  /*2c90*/  IMAD.MOV.U32 R17, RZ, RZ, 0x2 ;  /* 0x00000002ff117424 */ /* 0x001fe200078e00ff */
[----:B------:R-:W-:Y:S06]  /*2ca0*/  BRA `(.L_x_128) ;  /* 0x0000000000a47947 */ /* 0x000fec0003800000 */
.L_x_139:
[----:B0-----:R-:W-:Y:S01]  /*2cb0*/  IMAD.MOV.U32 R17, RZ, RZ, 0xc ;  /* 0x0000000cff117424 */ /* 0x001fe200078e00ff */
[----:B------:R-:W-:Y:S06]  /*2cc0*/  BRA `(.L_x_128) ;  /* 0x00000000009c7947 */ /* 0x000fec0003800000 */
.L_x_138:
        /* <DEDUP_REMOVED lines=8> */
.L_x_142:
[----:B0-----:R-:W-:Y:S01]  /*2d50*/  IMAD.MOV.U32 R17, RZ, RZ, 0x1 ;  /* 0x00000001ff117424 */ /* 0x001fe200078e00ff */
[----:B------:R-:W-:Y:S06]  /*2d60*/  BRA `(.L_x_128) ;  /* 0x0000000000747947 */ /* 0x000fec0003800000 */
.L_x_141:
[----:B0-----:R-:W-:Y:S01]  /*2d70*/  IMAD.MOV.U32 R17, RZ, RZ, 0x5 ;  /* 0x00000005ff117424 */ /* 0x001fe200078e00ff */
[----:B------:R-:W-:Y:S06]  /*2d80*/  BRA `(.L_x_128) ;  /* 0x00000000006c7947 */ /* 0x000fec0003800000 */
.L_x_137:
        /* <DEDUP_REMOVED lines=10> */
.L_x_145:
[----:B0-----:R-:W-:Y:S01]  /*2e30*/  IMAD.MOV.U32 R17, RZ, RZ, 0x13 ;  /* 0x00000013ff117424 */ /* 0x001fe200078e00ff */
[----:B------:R-:W-:Y:S06]  /*2e40*/  BRA `(.L_x_128) ;  /* 0x00000000003c7947 */ /* 0x000fec0003800000 */
.L_x_144:
[----:B0-----:R-:W-:Y:S01]  /*2e50*/  IMAD.MOV.U32 R17, RZ, RZ, 0x10 ;  /* 0x00000010ff117424 */ /* 0x001fe200078e00ff */
[----:B------:R-:W-:Y:S06]  /*2e60*/  BRA `(.L_x_128) ;  /* 0x0000000000347947 */ /* 0x000fec0003800000 */
.L_x_143:
[----:B------:R-:W-:-:S13]  /*2e70*/  ISETP.NE.AND P0, PT, R16, 0x58, PT ;  /* 0x000000581000780c */ /* 0x000fda0003f05270 */
[----:B------:R-:W-:Y:S05]  /*2e80*/  @!P0 BRA `(.L_x_146) ;  /* 0x0000000000288947 */ /* 0x000fea0003800000 */
[----:B------:R-:W-:-:S13]  /*2e90*/  ISETP.NE.AND P0, PT, R16, 0x59, PT ;  /* 0x000000591000780c */ /* 0x000fda0003f05270 */
[----:B------:R-:W-:Y:S05]  /*2ea0*/  @!P0 BRA `(.L_x_147) ;  /* 0x0000000000188947 */ /* 0x000fea0003800000 */
[----:B------:R-:W-:-:S13]  /*2eb0*/  ISETP.NE.AND P0, PT, R16, 0x5a, PT ;  /* 0x0000005a1000780c */ /* 0x000fda0003f05270 */
[----:B------:R-:W-:Y:S05]  /*2ec0*/  @!P0 BRA `(.L_x_148) ;  /* 0x0000000000088947 */ /* 0x000fea0003800000 */
.L_x_129:
[----:B0-----:R-:W-:Y:S01]  /*2ed0*/  IMAD.MOV.U32 R17, RZ, RZ, 0x17 ;  /* 0x00000017ff117424 */ /* 0x001fe200078e00ff */
[----:B------:R-:W-:Y:S06]  /*2ee0*/  BRA `(.L_x_128) ;  /* 0x0000000000147947 */ /* 0x000fec0003800000 */
.L_x_148:
[----:B0-----:R-:W-:Y:S01]  /*2ef0*/  IMAD.MOV.U32 R17, RZ, RZ, 0x15 ;  /* 0x00000015ff117424 */ /* 0x001fe200078e00ff */
[----:B------:R-:W-:Y:S06]  /*2f00*/  BRA `(.L_x_128) ;  /* 0x00000000000c7947 */ /* 0x000fec0003800000 */
.L_x_147:
[----:B0-----:R-:W-:Y:S01]  /*2f10*/  IMAD.MOV.U32 R17, RZ, RZ, 0x12 ;  /* 0x00000012ff117424 */ /* 0x001fe200078e00ff */
[----:B------:R-:W-:Y:S06]  /*2f20*/  BRA `(.L_x_128) ;  /* 0x0000000000047947 */ /* 0x000fec0003800000 */
.L_x_146:
[----:B0-----:R-:W-:-:S07]  /*2f30*/  IMAD.MOV.U32 R17, RZ, RZ, 0x16 ;  /* 0x00000016ff117424 */ /* 0x001fce00078e00ff */
.L_x_128:
[----:B------:R-:W-:Y:S05]  /*2f40*/  BSYNC.RECONVERGENT B0 ;  /* 0x0000000000007941 */ /* 0x000fea0003800200 */
.L_x_124:
[CC--:B------:R-:W-:Y:S02]  /*2f50*/  VIMNMX.U32 R15, PT, PT, R17.reuse, R0.reuse, PT ;  /* 0x00000000110f7248 */ /* 0x0c0fe40003fe0000 */
[----:B------:R-:W-:-:S03]  /*2f60*/  VIMNMX.U32 R17, PT, PT, R17, R0, !PT ;  /* 0x0000000011117248 */ /* 0x000fc60007fe0000 */
[----:B--2---:R-:W-:-:S04]  /*2f70*/  IMAD.WIDE.U32 R14, R15, 0xc8, R2 ;  /* 0x000000c80f0e7825 */ /* 0x004fc800078e0002 */
[----:B------:R-:W-:-:S06]  /*2f80*/  IMAD.WIDE.U32 R16, R17, 0x4, R14 ;  /* 0x0000000411107825 */ /* 0x000fcc00078e000e */
[----:B------:R-:W2:Y:S01]  /*2f90*/  LDG.E.U8.CONSTANT R16, desc[UR6][R16.64] ;  /* 0x0000000610107981 */ /* 0x000ea2000c1e9100 */
[C---:B-1----:R-:W-:Y:S02]  /*2fa0*/  IADD3 R18, P0, PT, R13.reuse, R8, RZ ;  /* 0x000000080d127210 */ /* 0x042fe40007f1e0ff */
[----:B------:R-:W-:-:S05]  /*2fb0*/  IADD3 R14, P1, PT, R13, R10, RZ ;  /* 0x0000000a0d0e7210 */ /* 0x000fca0007f3e0ff */
[----:B------:R-:W-:Y:S02]  /*2fc0*/  IMAD.X R15, RZ, RZ, R11, P1 ;  /* 0x000000ffff0f7224 */ /* 0x000fe400008e060b */
[----:B--2---:R-:W-:Y:S02]  /*2fd0*/  IMAD.IADD R0, R19, 0x1, R16 ;  /* 0x0000000113007824 */ /* 0x004fe400078e0210 */
[----:B------:R-:W-:-:S03]  /*2fe0*/  IMAD.X R19, RZ, RZ, R9, P0 ;  /* 0x000000ffff137224 */ /* 0x000fc600000e0609 */
[----:B------:R-:W-:-:S04]  /*2ff0*/  PRMT R0, R0, 0x8880, RZ ;  /* 0x0000888000007816 */ /* 0x000fc800000000ff */
[----:B------:R-:W-:-:S04]  /*3000*/  PRMT R0, R0, 0x7710, RZ ;  /* 0x0000771000007816 */ /* 0x000fc800000000ff */
[----:B------:R-:W-:-:S04]  /*3010*/  VIMNMX.S16x2 R12, PT, PT, R0, RZ, !PT ;  /* 0x000000ff000c7248 */ /* 0x000fc80007fe0300 */
[----:B------:R-:W-:-:S05]  /*3020*/  PRMT R17, R12, 0x7610, R17 ;  /* 0x000076100c117816 */ /* 0x000fca0000000011 */
[----:B------:R0:W-:Y:S04]  /*3030*/  STG.E.U8 desc[UR6][R18.64], R17 ;  /* 0x0000001112007986 */ /* 0x0001e8000c101106 */
[----:B------:R-:W2:Y:S01]  /*3040*/  LDG.E.S8 R12, desc[UR6][R14.64] ;  /* 0x000000060e0c7981 */ /* 0x000ea2000c1e1300 */
[----:B------:R-:W-:-:S05]  /*3050*/  VIADD R13, R13, UR8 ;  /* 0x000000080d0d7c36 */ /* 0x000fca0008000000 */
[C---:B------:R-:W-:Y:S02]  /*3060*/  IADD3 R20, P0, PT, R13.reuse, R4, RZ ;  /* 0x000000040d147210 */ /* 0x040fe40007f1e0ff */
[----:B------:R-:W-:-:S03]  /*3070*/  IADD3 R16, P1, PT, R13, R6, RZ ;  /* 0x000000060d107210 */ /* 0x000fc60007f3e0ff */
[----:B------:R-:W-:Y:S02]  /*3080*/  IMAD.X R21, RZ, RZ, R5, P0 ;  /* 0x000000ffff157224 */ /* 0x000fe400000e0605 */
[----:B0-----:R-:W-:Y:S01]  /*3090*/  IMAD.X R17, RZ, RZ, R7, P1 ;  /* 0x000000ffff117224 */ /* 0x001fe200008e0607 */
[----:B--2---:R-:W-:-:S05]  /*30a0*/  VIMNMX.S16x2 R12, PT, PT, R0, R12, !PT ;  /* 0x0000000c000c7248 */ /* 0x004fca0007fe0300 */
[----:B------:R0:W-:Y:S04]  /*30b0*/  STG.E.U8 desc[UR6][R14.64], R12 ;  /* 0x0000000c0e007986 */ /* 0x0001e8000c101106 */
[----:B------:R0:W5:Y:S04]  /*30c0*/  LDG.E.U8 R21, desc[UR6][R20.64+-0x1] ;  /* 0xffffff0614157981 */ /* 0x000168000c1e1100 */
[----:B------:R0:W5:Y:S01]  /*30d0*/  LDG.E.U8 R16, desc[UR6][R16.64] ;  /* 0x0000000610107981 */ /* 0x000162000c1e1100 */
[----:B------:R-:W-:Y:S01]  /*30e0*/  ISETP.GT.AND P0, PT, R22, 0x4c, PT ;  /* 0x0000004c1600780c */ /* 0x000fe20003f04270 */
[----:B------:R-:W-:-:S12]  /*30f0*/  BSSY.RECONVERGENT B0, `(.L_x_149) ;  /* 0x0000069000007945 */ /* 0x000fd80003800200 */
        /* <DEDUP_REMOVED lines=12> */
.L_x_152:
        /* <DEDUP_REMOVED lines=8> */
.L_x_156:
[----:B------:R-:W-:Y:S01]  /*3240*/  IMAD.MOV.U32 R0, RZ, RZ, 0x3 ;  /* 0x00000003ff007424 */ /* 0x000fe200078e00ff */
[----:B------:R-:W-:Y:S06]  /*3250*/  BRA `(.L_x_153) ;  /* 0x0000000400487947 */ /* 0x000fec0003800000 */
.L_x_155:
[----:B------:R-:W-:Y:S01]  /*3260*/  IMAD.MOV.U32 R0, RZ, RZ, 0x4 ;  /* 0x00000004ff007424 */ /* 0x000fe200078e00ff */
[----:B------:R-:W-:Y:S06]  /*3270*/  BRA `(.L_x_153) ;  /* 0x0000000400407947 */ /* 0x000fec0003800000 */
.L_x_151:
        /* <DEDUP_REMOVED lines=10> */
.L_x_159:
[----:B------:R-:W-:Y:S01]  /*3320*/  IMAD.MOV.U32 R0, RZ, RZ, 0x7 ;  /* 0x00000007ff007424 */ /* 0x000fe200078e00ff */
[----:B------:R-:W-:Y:S06]  /*3330*/  BRA `(.L_x_153) ;  /* 0x0000000400107947 */ /* 0x000fec0003800000 */
.L_x_158:
[----:B------:R-:W-:Y:S01]  /*3340*/  IMAD.MOV.U32 R0, RZ, RZ, 0xd ;  /* 0x0000000dff007424 */ /* 0x000fe200078e00ff */
[----:B------:R-:W-:Y:S06]  /*3350*/  BRA `(.L_x_153) ;  /* 0x0000000400087947 */ /* 0x000fec0003800000 */
.L_x_157:
        /* <DEDUP_REMOVED lines=8> */
.L_x_161:
[----:B------:R-:W-:Y:S01]  /*33e0*/  IMAD.MOV.U32 R0, RZ, RZ, 0xb ;  /* 0x0000000bff007424 */ /* 0x000fe200078e00ff */
[----:B------:R-:W-:Y:S06]  /*33f0*/  BRA `(.L_x_153) ;  /* 0x0000000000e07947 */ /* 0x000fec0003800000 */
.L_x_160:
[----:B------:R-:W-:Y:S01]  /*3400*/  IMAD.MOV.U32 R0, RZ, RZ, 0x9 ;  /* 0x00000009ff007424 */ /* 0x000fe200078e00ff */
[----:B------:R-:W-:Y:S06]  /*3410*/  BRA `(.L_x_153) ;  /* 0x0000000000d87947 */ /* 0x000fec0003800000 */
.L_x_150:
        /* <DEDUP_REMOVED lines=12> */
.L_x_165:
[----:B------:R-:W-:Y:S01]  /*34e0*/  IMAD.MOV.U32 R0, RZ, RZ, 0x2 ;  /* 0x00000002ff007424 */ /* 0x000fe200078e00ff */
[----:B------:R-:W-:Y:S06]  /*34f0*/  BRA `(.L_x_153) ;  /* 0x0000000000a07947 */ /* 0x000fec0003800000 */
.L_x_164:
[----:B------:R-:W-:Y:S01]  /*3500*/  IMAD.MOV.U32 R0, RZ, RZ, 0xc ;  /* 0x0000000cff007424 */ /* 0x000fe200078e00ff */
[----:B------:R-:W-:Y:S06]  /*3510*/  BRA `(.L_x_153) ;  /* 0x0000000000987947 */ /* 0x000fec0003800000 */
.L_x_163:
        /* <DEDUP_REMOVED lines=8> */
.L_x_167:
[----:B------:R-:W-:Y:S01]  /*35a0*/  IMAD.MOV.U32 R0, RZ, RZ, 0x1 ;  /* 0x00000001ff007424 */ /* 0x000fe200078e00ff */
[----:B------:R-:W-:Y:S06]  /*35b0*/  BRA `(.L_x_153) ;  /* 0x0000000000707947 */ /* 0x000fec0003800000 */
.L_x_166:
[----:B------:R-:W-:Y:S01]  /*35c0*/  IMAD.MOV.U32 R0, RZ, RZ, 0x5 ;  /* 0x00000005ff007424 */ /* 0x000fe200078e00ff */
[----:B------:R-:W-:Y:S06]  /*35d0*/  BRA `(.L_x_153) ;  /* 0x0000000000687947 */ /* 0x000fec0003800000 */
.L_x_162:
        /* <DEDUP_REMOVED lines=10> */
.L_x_170:
[----:B------:R-:W-:Y:S01]  /*3680*/  IMAD.MOV.U32 R0, RZ, RZ, 0x13 ;  /* 0x00000013ff007424 */ /* 0x000fe200078e00ff */
[----:B------:R-:W-:Y:S06]  /*3690*/  BRA `(.L_x_153) ;  /* 0x0000000000387947 */ /* 0x000fec0003800000 */
.L_x_169:
[----:B------:R-:W-:Y:S01]  /*36a0*/  IMAD.MOV.U32 R0, RZ, RZ, 0x10 ;  /* 0x00000010ff007424 */ /* 0x000fe200078e00ff */
[----:B------:R-:W-:Y:S06]  /*36b0*/  BRA `(.L_x_153) ;  /* 0x0000000000307947 */ /* 0x000fec0003800000 */
.L_x_168:
[----:B------:R-:W-:-:S13]  /*36c0*/  ISETP.NE.AND P1, PT, R22, 0x58, PT ;  /* 0x000000581600780c */ /* 0x000fda0003f25270 */
[----:B------:R-:W-:Y:S05]  /*36d0*/  @!P1 BRA `(.L_x_171) ;  /* 0x0000000000249947 */ /* 0x000fea0003800000 */
[----:B------:R-:W-:-:S13]  /*36e0*/  ISETP.NE.AND P1, PT, R22, 0x5a, PT ;  /* 0x0000005a1600780c */ /* 0x000fda0003f25270 */
[----:B------:R-:W-:Y:S05]  /*36f0*/  @!P1 BRA `(.L_x_172) ;  /* 0x0000000000149947 */ /* 0x000fea0003800000 */
[----:B------:R-:W-:-:S13]  /*3700*/  ISETP.NE.AND P1, PT, R22, 0x59, PT ;  /* 0x000000591600780c */ /* 0x000fda0003f25270 */
[----:B------:R-:W-:Y:S01]  /*3710*/  @!P1 IMAD.MOV.U32 R0, RZ, RZ, 0x12 ;  /* 0x00000012ff009424 */ /* 0x000fe200078e00ff */
[----:B------:R-:W-:Y:S06]  /*3720*/  @!P1 BRA `(.L_x_153) ;  /* 0x0000000000149947 */ /* 0x000fec0003800000 */
.L_x_154:
[----:B------:R-:W-:Y:S01]  /*3730*/  IMAD.MOV.U32 R0, RZ, RZ, 0x17 ;  /* 0x00000017ff007424 */ /* 0x000fe200078e00ff */
[----:B------:R-:W-:Y:S06]  /*3740*/  BRA `(.L_x_153) ;  /* 0x00000000000c7947 */ /* 0x000fec0003800000 */
.L_x_172:
[----:B------:R-:W-:Y:S01]  /*3750*/  IMAD.MOV.U32 R0, RZ, RZ, 0x15 ;  /* 0x00000015ff007424 */ /* 0x000fe200078e00ff */
[----:B------:R-:W-:Y:S06]  /*3760*/  BRA `(.L_x_153) ;  /* 0x0000000000047947 */ /* 0x000fec0003800000 */
.L_x_171:
[----:B------:R-:W-:-:S07]  /*3770*/  IMAD.MOV.U32 R0, RZ, RZ, 0x16 ;  /* 0x00000016ff007424 */ /* 0x000fce00078e00ff */
.L_x_153:
[----:B------:R-:W-:Y:S05]  /*3780*/  BSYNC.RECONVERGENT B0 ;  /* 0x0000000000007941 */ /* 0x000fea0003800200 */
.L_x_149:
        /* <DEDUP_REMOVED lines=14> */
.L_x_176:
        /* <DEDUP_REMOVED lines=8> */
.L_x_180:
[----:B------:R-:W-:Y:S01]  /*38f0*/  IMAD.MOV.U32 R17, RZ, RZ, 0x3 ;  /* 0x00000003ff117424 */ /* 0x000fe200078e00ff */
[----:B------:R-:W-:Y:S06]  /*3900*/  BRA `(.L_x_177) ;  /* 0x0000000400487947 */ /* 0x000fec0003800000 */
.L_x_179:
[----:B------:R-:W-:Y:S01]  /*3910*/  IMAD.MOV.U32 R17, RZ, RZ, 0x4 ;  /* 0x00000004ff117424 */ /* 0x000fe200078e00ff */
[----:B------:R-:W-:Y:S06]  /*3920*/  BRA `(.L_x_177) ;  /* 0x0000000400407947 */ /* 0x000fec0003800000 */
.L_x_175:
        /* <DEDUP_REMOVED lines=10> */
.L_x_183:
[----:B------:R-:W-:Y:S01]  /*39d0*/  IMAD.MOV.U32 R17, RZ, RZ, 0x7 ;  /* 0x00000007ff117424 */ /* 0x000fe200078e00ff */
[----:B------:R-:W-:Y:S06]  /*39e0*/  BRA `(.L_x_177) ;  /* 0x0000000400107947 */ /* 0x000fec0003800000 */
.L_x_182:
[----:B------:R-:W-:Y:S01]  /*39f0*/  IMAD.MOV.U32 R17, RZ, RZ, 0xd ;  /* 0x0000000dff117424 */ /* 0x000fe200078e00ff */
[----:B------:R-:W-:Y:S06]  /*3a00*/  BRA `(.L_x_177) ;  /* 0x0000000400087947 */ /* 0x000fec0003800000 */
.L_x_181:
        /* <DEDUP_REMOVED lines=8> */
.L_x_185:
[----:B------:R-:W-:Y:S01]  /*3a90*/  IMAD.MOV.U32 R17, RZ, RZ, 0xb ;  /* 0x0000000bff117424 */ /* 0x000fe200078e00ff */
[----:B------:R-:W-:Y:S06]  /*3aa0*/  BRA `(.L_x_177) ;  /* 0x0000000000e07947 */ /* 0x000fec0003800000 */
.L_x_184:
[----:B------:R-:W-:Y:S01]  /*3ab0*/  IMAD.MOV.U32 R17, RZ, RZ, 0x9 ;  /* 0x00000009ff117424 */ /* 0x000fe200078e00ff */
[----:B------:R-:W-:Y:S06]  /*3ac0*/  BRA `(.L_x_177) ;  /* 0x0000000000d87947 */ /* 0x000fec0003800000 */
.L_x_174:
        /* <DEDUP_REMOVED lines=12> */
.L_x_189:
[----:B------:R-:W-:Y:S01]  /*3b90*/  IMAD.MOV.U32 R17, RZ, RZ, 0x2 ;  /* 0x00000002ff117424 */ /* 0x000fe200078e00ff */
[----:B------:R-:W-:Y:S06]  /*3ba0*/  BRA `(.L_x_177) ;  /* 0x0000000000a07947 */ /* 0x000fec0003800000 */
.L_x_188:
[----:B------:R-:W-:Y:S01]  /*3bb0*/  IMAD.MOV.U32 R17, RZ, RZ, 0xc ;  /* 0x0000000cff117424 */ /* 0x000fe200078e00ff */
[----:B------:R-:W-:Y:S06]  /*3bc0*/  BRA `(.L_x_177) ;  /* 0x0000000000987947 */ /* 0x000fec0003800000 */
.L_x_187:
        /* <DEDUP_REMOVED lines=8> */
.L_x_191:
[----:B------:R-:W-:Y:S01]  /*3c50*/  IMAD.MOV.U32 R17, RZ, RZ, 0x1 ;  /* 0x00000001ff117424 */ /* 0x000fe200078e00ff */
[----:B------:R-:W-:Y:S06]  /*3c60*/  BRA `(.L_x_177) ;  /* 0x0000000000707947 */ /* 0x000fec0003800000 */
.L_x_190:
[----:B------:R-:W-:Y:S01]  /*3c70*/  IMAD.MOV.U32 R17, RZ, RZ, 0x5 ;  /* 0x00000005ff117424 */ /* 0x000fe200078e00ff */
[----:B------:R-:W-:Y:S06]  /*3c80*/  BRA `(.L_x_177) ;  /* 0x0000000000687947 */ /* 0x000fec0003800000 */
.L_x_186:
        /* <DEDUP_REMOVED lines=10> */
.L_x_194:
[----:B------:R-:W-:Y:S01]  /*3d30*/  IMAD.MOV.U32 R17, RZ, RZ, 0x13 ;  /* 0x00000013ff117424 */ /* 0x000fe200078e00ff */
[----:B------:R-:W-:Y:S06]  /*3d40*/  BRA `(.L_x_177) ;  /* 0x0000000000387947 */ /* 0x000fec0003800000 */
.L_x_193:
[----:B------:R-:W-:Y:S01]  /*3d50*/  IMAD.MOV.U32 R17, RZ, RZ, 0x10 ;  /* 0x00000010ff117424 */ /* 0x000fe200078e00ff */
[----:B------:R-:W-:Y:S06]  /*3d60*/  BRA `(.L_x_177) ;  /* 0x0000000000307947 */ /* 0x000fec0003800000 */
.L_x_192:
[----:B------:R-:W-:-:S13]  /*3d70*/  ISETP.NE.AND P1, PT, R16, 0x58, PT ;  /* 0x000000581000780c */ /* 0x000fda0003f25270 */
[----:B------:R-:W-:Y:S05]  /*3d80*/  @!P1 BRA `(.L_x_195) ;  /* 0x0000000000249947 */ /* 0x000fea0003800000 */
[----:B------:R-:W-:-:S13]  /*3d90*/  ISETP.NE.AND P1, PT, R16, 0x5a, PT ;  /* 0x0000005a1000780c */ /* 0x000fda0003f25270 */
[----:B------:R-:W-:Y:S05]  /*3da0*/  @!P1 BRA `(.L_x_196) ;  /* 0x0000000000149947 */ /* 0x000fea0003800000 */
[----:B------:R-:W-:-:S13]  /*3db0*/  ISETP.NE.AND P1, PT, R16, 0x59, PT ;  /* 0x000000591000780c */ /* 0x000fda0003f25270 */
[----:B------:R-:W-:Y:S01]  /*3dc0*/  @!P1 IMAD.MOV.U32 R17, RZ, RZ, 0x12 ;  /* 0x00000012ff119424 */ /* 0x000fe200078e00ff */
[----:B------:R-:W-:Y:S06]  /*3dd0*/  @!P1 BRA `(.L_x_177) ;  /* 0x0000000000149947 */ /* 0x000fec0003800000 */
.L_x_178:
[----:B------:R-:W-:Y:S01]  /*3de0*/  IMAD.MOV.U32 R17, RZ, RZ, 0x17 ;  /* 0x00000017ff117424 */ /* 0x000fe200078e00ff */
[----:B------:R-:W-:Y:S06]  /*3df0*/  BRA `(.L_x_177) ;  /* 0x00000000000c7947 */ /* 0x000fec0003800000 */
.L_x_196:
[----:B------:R-:W-:Y:S01]  /*3e00*/  IMAD.MOV.U32 R17, RZ, RZ, 0x15 ;  /* 0x00000015ff117424 */ /* 0x000fe200078e00ff */
[----:B------:R-:W-:Y:S06]  /*3e10*/  BRA `(.L_x_177) ;  /* 0x0000000000047947 */ /* 0x000fec0003800000 */
.L_x_195:
[----:B------:R-:W-:-:S07]  /*3e20*/  IMAD.MOV.U32 R17, RZ, RZ, 0x16 ;  /* 0x00000016ff117424 */ /* 0x000fce00078e00ff */
.L_x_177:
[----:B------:R-:W-:Y:S05]  /*3e30*/  BSYNC.RECONVERGENT B0 ;  /* 0x0000000000007941 */ /* 0x000fea0003800200 */
.L_x_173:
[CC--:B------:R-:W-:Y:S02]  /*3e40*/  VIMNMX.U32 R15, PT, PT, R17.reuse, R0.reuse, PT ;  /* 0x00000000110f7248 */ /* 0x0c0fe40003fe0000 */
[----:B------:R-:W-:-:S03]  /*3e50*/  VIMNMX.U32 R17, PT, PT, R17, R0, !PT ;  /* 0x0000000011117248 */ /* 0x000fc60007fe0000 */
[----:B------:R-:W-:-:S04]  /*3e60*/  IMAD.WIDE.U32 R14, R15, 0xc8, R2 ;  /* 0x000000c80f0e7825 */ /* 0x000fc800078e0002 */
[----:B------:R-:W-:-:S06]  /*3e70*/  IMAD.WIDE.U32 R14, R17, 0x4, R14 ;  /* 0x00000004110e7825 */ /* 0x000fcc00078e000e */
[----:B------:R-:W2:Y:S01]  /*3e80*/  LDG.E.U8.CONSTANT R14, desc[UR6][R14.64] ;  /* 0x000000060e0e7981 */ /* 0x000ea2000c1e9100 */
[C---:B------:R-:W-:Y:S02]  /*3e90*/  IADD3 R18, P1, PT, R13.reuse, R8, RZ ;  /* 0x000000080d127210 */ /* 0x040fe40007f3e0ff */
[----:B------:R-:W-:-:S03]  /*3ea0*/  IADD3 R16, P2, PT, R13, R10, RZ ;  /* 0x0000000a0d107210 */ /* 0x000fc60007f5e0ff */
[----:B------:R-:W-:Y:S02]  /*3eb0*/  IMAD.X R19, RZ, RZ, R9, P1 ;  /* 0x000000ffff137224 */ /* 0x000fe400008e0609 */
[----:B------:R-:W-:Y:S02]  /*3ec0*/  IMAD.X R17, RZ, RZ, R11, P2 ;  /* 0x000000ffff117224 */ /* 0x000fe400010e060b */
[----:B--2---:R-:W-:-:S05]  /*3ed0*/  IMAD.IADD R0, R21, 0x1, R14 ;  /* 0x0000000115007824 */ /* 0x004fca00078e020e */
[----:B------:R-:W-:-:S04]  /*3ee0*/  PRMT R0, R0, 0x8880, RZ ;  /* 0x0000888000007816 */ /* 0x000fc800000000ff */
[----:B------:R-:W-:-:S04]  /*3ef0*/  PRMT R0, R0, 0x7710, RZ ;  /* 0x0000771000007816 */ /* 0x000fc800000000ff */
[----:B------:R-:W-:-:S04]  /*3f00*/  VIMNMX.S16x2 R12, PT, PT, R0, RZ, !PT ;  /* 0x000000ff000c7248 */ /* 0x000fc80007fe0300 */
[----:B------:R-:W-:-:S05]  /*3f10*/  PRMT R15, R12, 0x7610, R15 ;  /* 0x000076100c0f7816 */ /* 0x000fca000000000f */
[----:B------:R3:W-:Y:S04]  /*3f20*/  STG.E.U8 desc[UR6][R18.64], R15 ;  /* 0x0000000f12007986 */ /* 0x0007e8000c101106 */
[----:B------:R-:W2:Y:S01]  /*3f30*/  LDG.E.S8 R12, desc[UR6][R16.64] ;  /* 0x00000006100c7981 */ /* 0x000ea2000c1e1300 */
[----:B------:R-:W-:-:S05]  /*3f40*/  VIADD R13, R13, UR8 ;  /* 0x000000080d0d7c36 */ /* 0x000fca0008000000 */
[----:B------:R-:W-:Y:S02]  /*3f50*/  ISETP.GE.AND P1, PT, R13, UR9, PT ;  /* 0x000000090d007c0c */ /* 0x000fe4000bf26270 */
[----:B--2---:R-:W-:-:S05]  /*3f60*/  VIMNMX.S16x2 R12, PT, PT, R0, R12, !PT ;  /* 0x0000000c000c7248 */ /* 0x004fca0007fe0300 */
[----:B------:R3:W-:Y:S06]  /*3f70*/  STG.E.U8 desc[UR6][R16.64], R12 ;  /* 0x0000000c10007986 */ /* 0x0007ec000c101106 */
[----:B------:R-:W-:Y:S05]  /*3f80*/  @!P1 BRA `(.L_x_197) ;  /* 0xffffffe0006c9947 */ /* 0x000fea000383ffff */
[----:B------:R-:W-:Y:S05]  /*3f90*/  EXIT ;  /* 0x000000000000794d */ /* 0x000fea0003800000 */
.L_x_198:
[----:B------:R-:W-:-:S00]  /*3fa0*/  BRA `(.L_x_198) ;  /* 0xfffffffc00fc7947 */ /* 0x000fc0000383ffff */
[----:B------:R-:W-:-:S00]  /*3fb0*/  NOP ;  /* 0x0000000000007918 */ /* 0x000fc00000000000 */
        /* <DEDUP_REMOVED lines=12> */
.L_x_199:


//--------------------- .nv.global.init           --------------------------
	.section	.nv.global.init,"aw",@progbits
	.align	4
.nv.global.init:
	.type		_ZZ13getSubMatrixDccE11codon_table,@object
	.size		_ZZ13getSubMatrixDccE11codon_table,(.L_0 - _ZZ13getSubMatrixDccE11codon_table)
_ZZ13getSubMatrixDccE11codon_table:
        /*0000*/ 	.byte	0x04, 0x00, 0x00, 0x00, 0xff, 0xff, 0xff, 0xff, 0xfe, 0xff, 0xff, 0xff, 0xfe, 0xff, 0xff, 0xff
        /* <DEDUP_REMOVED lines=624> */
.L_0:


//--------------------- .nv.shared.reserved.0     --------------------------
	.section	.nv.shared.reserved.0,"aw",@nobits
	.weak		__nv_reservedSMEM_offset_0_alias
	.size		__nv_reservedSMEM_offset_0_alias, 0, 64
	.other		__nv_reservedSMEM_offset_0_alias,@"STO_CUDA_RESERVED_SHARED STV_DEFAULT"
__nv_reservedSMEM_offset_0_alias:
	.zero		0
	.zero		64


//--------------------- .nv.constant0._Z27unGappedAlignGPU_stripedArrPcS_cS_S_i --------------------------
	.section	.nv.constant0._Z27unGappedAlignGPU_stripedArrPcS_cS_S_i,"a",@progbits
	.sectionflags	@""
	.align	4
.nv.constant0._Z27unGappedAlignGPU_stripedArrPcS_cS_S_i:
	.zero		940


//--------------------- SYMBOLS --------------------------

	.type		.nv.reservedSmem.offset0,@object
	.size		.nv.reservedSmem.offset0,0x4
